	.target	sm_90a

	.elftype	@"ET_EXEC"


//--------------------- .note.nv.tkinfo           --------------------------
	.section	.note.nv.tkinfo,"",@"SHT_NOTE"
	.sectionflags	@"SHF_NOTE_NV_TKINFO"
	.tkinfo
        /*0018*/ 	.word	0x00000002
        /*0030*/ 	.string	""
        /*0030*/ 	.string	"ptxas"
        /*0030*/ 	.string	"Cuda compilation tools, release 13.0, V13.0.88"
        /*0030*/ 	.string	"Build cuda_13.0.r13.0/compiler.36424714_0"
        /*0030*/ 	.string	"-arch sm_90a -m 64 "



//--------------------- .note.nv.cuinfo           --------------------------
	.section	.note.nv.cuinfo,"",@"SHT_NOTE"
	.sectionflags	@"SHF_NOTE_NV_CUINFO"
        /*0018*/ 	.short	0x0002
        /*001a*/ 	.short	0x005a
        /*001c*/ 	.short	0x0082
	.zero		2


//--------------------- .nv.info                  --------------------------
	.section	.nv.info,"",@"SHT_CUDA_INFO"
	.align	4


	//----- nvinfo : EIATTR_REGCOUNT
	.align		4
        /*0000*/ 	.byte	0x04, 0x2f
        /*0002*/ 	.short	(.L_12 - .L_11)
	.align		4
.L_11:
        /*0004*/ 	.word	index@(_ZN7cutlass13device_kernelINS_4gemm6kernel13GemmUniversalIN4cute5tupleIJiiiiEEENS1_10collective13CollectiveMmaINS1_37MainloopSm90TmaGmmaWarpSpecializedFP8ILi5ENS5_IJNS4_1CILi2EEESB_NSA_ILi1EEEEEENS1_35KernelTmaWarpSpecializedCooperativeEEENS5_IJNSA_ILi256EEESG_NSA_ILi32EEEEEENS_12float_e4m3_tENS5_IJlSC_lEEESJ_SK_NS4_8TiledMMAINS4_8MMA_AtomIJNS4_4SM904GMMA31MMA_64x256x32_F32E4M3E4M3_SS_TNILNSO_7ScaleInE1ELSQ_1EEEEEENS4_6LayoutINS5_IJSB_SC_SC_EEENS5_IJSC_NSA_ILi0EEESV_EEEEENS5_IJNS4_10UnderscoreESY_SY_EEEEENS4_23SM90_TMA_LOAD_MULTICASTENS4_14ComposedLayoutINS4_7SwizzleILi1ELi4ELi3EEENS4_18smem_ptr_flag_bitsILi8EEENST_INS5_IJNSA_ILi8EEESH_EEENS5_IJSH_SC_EEEEEEEvNS4_8identityES11_S1B_vS1C_EENS_8epilogue10collective6detail29Sm90TmaWarpSpecializedAdapterINS1F_15DefaultEpilogueISJ_SK_SK_NS1E_6thread17LinearCombinationISJ_Li1EffLNS1J_9ScaleType4KindE0ELNS_15FloatRoundStyleE2ESJ_EENS1_15EpilogueDefaultEEEEEvvEEEEvNT_6ParamsE)
        /*0008*/ 	.word	0x000000a8


	//----- nvinfo : EIATTR_FRAME_SIZE
	.align		4
.L_12:
        /*000c*/ 	.byte	0x04, 0x11
        /*000e*/ 	.short	(.L_14 - .L_13)
	.align		4
.L_13:
        /*0010*/ 	.word	index@(_ZN7cutlass13device_kernelINS_4gemm6kernel13GemmUniversalIN4cute5tupleIJiiiiEEENS1_10collective13CollectiveMmaINS1_37MainloopSm90TmaGmmaWarpSpecializedFP8ILi5ENS5_IJNS4_1CILi2EEESB_NSA_ILi1EEEEEENS1_35KernelTmaWarpSpecializedCooperativeEEENS5_IJNSA_ILi256EEESG_NSA_ILi32EEEEEENS_12float_e4m3_tENS5_IJlSC_lEEESJ_SK_NS4_8TiledMMAINS4_8MMA_AtomIJNS4_4SM904GMMA31MMA_64x256x32_F32E4M3E4M3_SS_TNILNSO_7ScaleInE1ELSQ_1EEEEEENS4_6LayoutINS5_IJSB_SC_SC_EEENS5_IJSC_NSA_ILi0EEESV_EEEEENS5_IJNS4_10UnderscoreESY_SY_EEEEENS4_23SM90_TMA_LOAD_MULTICASTENS4_14ComposedLayoutINS4_7SwizzleILi1ELi4ELi3EEENS4_18smem_ptr_flag_bitsILi8EEENST_INS5_IJNSA_ILi8EEESH_EEENS5_IJSH_SC_EEEEEEEvNS4_8identityES11_S1B_vS1C_EENS_8epilogue10collective6detail29Sm90TmaWarpSpecializedAdapterINS1F_15DefaultEpilogueISJ_SK_SK_NS1E_6thread17LinearCombinationISJ_Li1EffLNS1J_9ScaleType4KindE0ELNS_15FloatRoundStyleE2ESJ_EENS1_15EpilogueDefaultEEEEEvvEEEEvNT_6ParamsE)
        /*0014*/ 	.word	0x00000678


	//----- nvinfo : EIATTR_MIN_STACK_SIZE
	.align		4
.L_14:
        /*0018*/ 	.byte	0x04, 0x12
        /*001a*/ 	.short	(.L_16 - .L_15)
	.align		4
.L_15:
        /*001c*/ 	.word	index@(_ZN7cutlass13device_kernelINS_4gemm6kernel13GemmUniversalIN4cute5tupleIJiiiiEEENS1_10collective13CollectiveMmaINS1_37MainloopSm90TmaGmmaWarpSpecializedFP8ILi5ENS5_IJNS4_1CILi2EEESB_NSA_ILi1EEEEEENS1_35KernelTmaWarpSpecializedCooperativeEEENS5_IJNSA_ILi256EEESG_NSA_ILi32EEEEEENS_12float_e4m3_tENS5_IJlSC_lEEESJ_SK_NS4_8TiledMMAINS4_8MMA_AtomIJNS4_4SM904GMMA31MMA_64x256x32_F32E4M3E4M3_SS_TNILNSO_7ScaleInE1ELSQ_1EEEEEENS4_6LayoutINS5_IJSB_SC_SC_EEENS5_IJSC_NSA_ILi0EEESV_EEEEENS5_IJNS4_10UnderscoreESY_SY_EEEEENS4_23SM90_TMA_LOAD_MULTICASTENS4_14ComposedLayoutINS4_7SwizzleILi1ELi4ELi3EEENS4_18smem_ptr_flag_bitsILi8EEENST_INS5_IJNSA_ILi8EEESH_EEENS5_IJSH_SC_EEEEEEEvNS4_8identityES11_S1B_vS1C_EENS_8epilogue10collective6detail29Sm90TmaWarpSpecializedAdapterINS1F_15DefaultEpilogueISJ_SK_SK_NS1E_6thread17LinearCombinationISJ_Li1EffLNS1J_9ScaleType4KindE0ELNS_15FloatRoundStyleE2ESJ_EENS1_15EpilogueDefaultEEEEEvvEEEEvNT_6ParamsE)
        /*0020*/ 	.word	0x00000678
.L_16:


//--------------------- .nv.compat                --------------------------
	.section	.nv.compat,"",@"SHT_CUDA_COMPAT_INFO"
	.align	4
        /*0000*/ 	.byte	0x02, 0x09, 0x01, 0x00, 0x02, 0x02, 0x04, 0x00, 0x02, 0x05, 0x05, 0x00, 0x03, 0x07, 0x01, 0x01
        /*0010*/ 	.byte	0x02, 0x03, 0x01, 0x00, 0x02, 0x06, 0x01, 0x00, 0x04, 0x0b, 0x08, 0x00, 0x00, 0x00, 0x00, 0x00
        /*0020*/ 	.byte	0x00, 0x00, 0x00, 0x00


//--------------------- .nv.info._ZN7cutlass13device_kernelINS_4gemm6kernel13GemmUniversalIN4cute5tupleIJiiiiEEENS1_10collective13CollectiveMmaINS1_37MainloopSm90TmaGmmaWarpSpecializedFP8ILi5ENS5_IJNS4_1CILi2EEESB_NSA_ILi1EEEEEENS1_35KernelTmaWarpSpecializedCooperativeEEENS5_IJNSA_ILi256EEESG_NSA_ILi32EEEEEENS_12float_e4m3_tENS5_IJlSC_lEEESJ_SK_NS4_8TiledMMAINS4_8MMA_AtomIJNS4_4SM904GMMA31MMA_64x256x32_F32E4M3E4M3_SS_TNILNSO_7ScaleInE1ELSQ_1EEEEEENS4_6LayoutINS5_IJSB_SC_SC_EEENS5_IJSC_NSA_ILi0EEESV_EEEEENS5_IJNS4_10UnderscoreESY_SY_EEEEENS4_23SM90_TMA_LOAD_MULTICASTENS4_14ComposedLayoutINS4_7SwizzleILi1ELi4ELi3EEENS4_18smem_ptr_flag_bitsILi8EEENST_INS5_IJNSA_ILi8EEESH_EEENS5_IJSH_SC_EEEEEEEvNS4_8identityES11_S1B_vS1C_EENS_8epilogue10collective6detail29Sm90TmaWarpSpecializedAdapterINS1F_15DefaultEpilogueISJ_SK_SK_NS1E_6thread17LinearCombinationISJ_Li1EffLNS1J_9ScaleType4KindE0ELNS_15FloatRoundStyleE2ESJ_EENS1_15EpilogueDefaultEEEEEvvEEEEvNT_6ParamsE --------------------------
	.section	.nv.info._ZN7cutlass13device_kernelINS_4gemm6kernel13GemmUniversalIN4cute5tupleIJiiiiEEENS1_10collective13CollectiveMmaINS1_37MainloopSm90TmaGmmaWarpSpecializedFP8ILi5ENS5_IJNS4_1CILi2EEESB_NSA_ILi1EEEEEENS1_35KernelTmaWarpSpecializedCooperativeEEENS5_IJNSA_ILi256EEESG_NSA_ILi32EEEEEENS_12float_e4m3_tENS5_IJlSC_lEEESJ_SK_NS4_8TiledMMAINS4_8MMA_AtomIJNS4_4SM904GMMA31MMA_64x256x32_F32E4M3E4M3_SS_TNILNSO_7ScaleInE1ELSQ_1EEEEEENS4_6LayoutINS5_IJSB_SC_SC_EEENS5_IJSC_NSA_ILi0EEESV_EEEEENS5_IJNS4_10UnderscoreESY_SY_EEEEENS4_23SM90_TMA_LOAD_MULTICASTENS4_14ComposedLayoutINS4_7SwizzleILi1ELi4ELi3EEENS4_18smem_ptr_flag_bitsILi8EEENST_INS5_IJNSA_ILi8EEESH_EEENS5_IJSH_SC_EEEEEEEvNS4_8identityES11_S1B_vS1C_EENS_8epilogue10collective6detail29Sm90TmaWarpSpecializedAdapterINS1F_15DefaultEpilogueISJ_SK_SK_NS1E_6thread17LinearCombinationISJ_Li1EffLNS1J_9ScaleType4KindE0ELNS_15FloatRoundStyleE2ESJ_EENS1_15EpilogueDefaultEEEEEvvEEEEvNT_6ParamsE,"",@"SHT_CUDA_INFO"
	.sectionflags	@""
	.align	4


	//----- nvinfo : EIATTR_CUDA_API_VERSION
	.align		4
        /*0000*/ 	.byte	0x04, 0x37
        /*0002*/ 	.short	(.L_18 - .L_17)
.L_17:
        /*0004*/ 	.word	0x00000082


	//----- nvinfo : EIATTR_KPARAM_INFO
	.align		4
.L_18:
        /*0008*/ 	.byte	0x04, 0x17
        /*000a*/ 	.short	(.L_20 - .L_19)
.L_19:
        /*000c*/ 	.word	0x00000000
        /*0010*/ 	.short	0x0000
        /*0012*/ 	.short	0x0070
        /*0014*/ 	.byte	0x00, 0xf0, 0x01, 0x10


	//----- nvinfo : EIATTR_SPARSE_MMA_MASK
	.align		4
.L_20:
        /*0018*/ 	.byte	0x03, 0x50
        /*001a*/ 	.short	0x0000


	//----- nvinfo : EIATTR_MAXREG_COUNT
	.align		4
        /*001c*/ 	.byte	0x03, 0x1b
        /*001e*/ 	.short	0x00a8


	//----- nvinfo : EIATTR_NUM_BARRIERS
	.align		4
        /*0020*/ 	.byte	0x02, 0x4c
        /*0022*/ 	.byte	0x01
	.zero		1


	//----- nvinfo : EIATTR_ANNOTATIONS
	.align		4
        /*0024*/ 	.byte	0x04, 0x55
        /*0026*/ 	.short	(.L_22 - .L_21)


	//   ....[0]....
.L_21:
        /*0028*/ 	.word	0x00000001
        /*002c*/ 	.byte	0x50, 0x07, 0x00, 0x00, 0x01, 0x00, 0x00, 0x00, 0x20, 0x08, 0x00, 0x00, 0x01, 0x00, 0x00, 0x00
        /* <DEDUP_REMOVED lines=1356> */
        /*54fc*/ 	.byte	0xc0, 0x37, 0x02, 0x00


	//----- nvinfo : EIATTR_MERCURY_ISA_VERSION
	.align		4
.L_22:
        /*5500*/ 	.byte	0x03, 0x5f
        /*5502*/ 	.short	0x0101


	//----- nvinfo : EIATTR_INT_WARP_WIDE_INSTR_OFFSETS
	.align		4
        /*5504*/ 	.byte	0x04, 0x31
        /*5506*/ 	.short	(.L_24 - .L_23)


	//   ....[0]....
.L_23:
        /*5508*/ 	.word	0x00000570


	//   ....[1]....
        /*550c*/ 	.word	0x00000590


	//   ....[2]....
        /*5510*/ 	.word	0x000006f0


	//----- nvinfo : EIATTR_COOP_GROUP_MASK_REGIDS
	.align		4
.L_24:
        /*5514*/ 	.byte	0x04, 0x29
        /*5516*/ 	.short	(.L_26 - .L_25)


	//   ....[0]....
.L_25:
        /*5518*/ 	.word	0xffffffff


	//   ....[1]....
        /*551c*/ 	.word	0xffffffff


	//   ....[2]....
        /*5520*/ 	.word	0xffffffff


	//   ....[3]....
        /*5524*/ 	.word	0xffffffff


	//   ....[4]....
        /*5528*/ 	.word	0xffffffff


	//   ....[5]....
        /*552c*/ 	.word	0xffffffff


	//----- nvinfo : EIATTR_COOP_GROUP_INSTR_OFFSETS
	.align		4
.L_26:
        /*5530*/ 	.byte	0x04, 0x28
        /*5532*/ 	.short	(.L_28 - .L_27)


	//   ....[0]....
.L_27:
        /*5534*/ 	.word	0x00000070


	//   ....[1]....
        /*5538*/ 	.word	0x00000080


	//   ....[2]....
        /*553c*/ 	.word	0x000001a0


	//   ....[3]....
        /*5540*/ 	.word	0x000003e0


	//   ....[4]....
        /*5544*/ 	.word	0x00000860


	//   ....[5]....
        /*5548*/ 	.word	0x000029a0


	//----- nvinfo : EIATTR_REG_RECONFIG
	.align		4
.L_28:
        /*554c*/ 	.byte	0x01, 0x54
	.zero		2


	//----- nvinfo : EIATTR_MBARRIER_INSTR_OFFSETS
	.align		4
        /*5550*/ 	.byte	0x04, 0x39
        /*5552*/ 	.short	(.L_30 - .L_29)


	//   ....[0]....
.L_29:
        /*5554*/ 	.word	0x00000320
        /*5558*/ 	.word	0x000000ff
        /*555c*/ 	.word	0x00000000
        /*5560*/ 	.short	0x0100
        /*5562*/ 	.byte	0x09
	.zero		1


	//   ....[1]....
        /*5564*/ 	.word	0x00000330
        /*5568*/ 	.word	0x000000ff
        /*556c*/ 	.word	0x00000028
        /*5570*/ 	.short	0x0100
        /*5572*/ 	.byte	0x09
	.zero		1


	//   ....[2]....
        /*5574*/ 	.word	0x00000340
        /*5578*/ 	.word	0x000000ff
        /*557c*/ 	.word	0x00000008
        /*5580*/ 	.short	0x0100
        /*5582*/ 	.byte	0x09
	.zero		1


	//   ....[3]....
        /*5584*/ 	.word	0x00000350
        /*5588*/ 	.word	0x000000ff
        /*558c*/ 	.word	0x00000030
        /*5590*/ 	.short	0x0100
        /*5592*/ 	.byte	0x09
	.zero		1


	//   ....[4]....
        /*5594*/ 	.word	0x00000360
        /*5598*/ 	.word	0x000000ff
        /*559c*/ 	.word	0x00000010
        /*55a0*/ 	.short	0x0100
        /*55a2*/ 	.byte	0x09
	.zero		1


	//   ....[5]....
        /*55a4*/ 	.word	0x00000370
        /*55a8*/ 	.word	0x000000ff
        /*55ac*/ 	.word	0x00000038
        /*55b0*/ 	.short	0x0100
        /*55b2*/ 	.byte	0x09
	.zero		1


	//   ....[6]....
        /*55b4*/ 	.word	0x00000380
        /*55b8*/ 	.word	0x000000ff
        /*55bc*/ 	.word	0x00000018
        /*55c0*/ 	.short	0x0100
        /*55c2*/ 	.byte	0x09
	.zero		1


	//   ....[7]....
        /*55c4*/ 	.word	0x00000390
        /*55c8*/ 	.word	0x000000ff
        /*55cc*/ 	.word	0x00000040
        /*55d0*/ 	.short	0x0100
        /*55d2*/ 	.byte	0x09
	.zero		1


	//   ....[8]....
        /*55d4*/ 	.word	0x000003a0
        /*55d8*/ 	.word	0x000000ff
        /*55dc*/ 	.word	0x00000020
        /*55e0*/ 	.short	0x0100
        /*55e2*/ 	.byte	0x09
	.zero		1


	//   ....[9]....
        /*55e4*/ 	.word	0x000003b0
        /*55e8*/ 	.word	0x000000ff
        /*55ec*/ 	.word	0x00000048
        /*55f0*/ 	.short	0x0100
        /*55f2*/ 	.byte	0x09
	.zero		1


	//   ....[10]....
        /*55f4*/ 	.word	0x00000780
        /*55f8*/ 	.word	0x000000ff
        /*55fc*/ 	.word	0x00000060
        /*5600*/ 	.short	0x0100
        /*5602*/ 	.byte	0x06
	.zero		1


	//   ....[11]....
        /*5604*/ 	.word	0x00000800
        /*5608*/ 	.word	0x000000ff
        /*560c*/ 	.word	0x00000068
        /*5610*/ 	.short	0x0100
        /*5612*/ 	.byte	0x06
	.zero		1


	//   ....[12]....
        /*5614*/ 	.word	0x00002db0
        /*5618*/ 	.word	0x000000ff
        /*561c*/ 	.word	0x00000000
        /*5620*/ 	.short	0x010a
        /*5622*/ 	.byte	0x07
	.zero		1


	//   ....[13]....
        /*5624*/ 	.word	0x00002e10
        /*5628*/ 	.word	0x000000ff
        /*562c*/ 	.word	0x00000000
        /*5630*/ 	.short	0x010a
        /*5632*/ 	.byte	0x07
	.zero		1


	//   ....[14]....
        /*5634*/ 	.word	0x000065d0
        /*5638*/ 	.word	0x000000ff
        /*563c*/ 	.word	0x00000000
        /*5640*/ 	.short	0x010a
        /*5642*/ 	.byte	0x0f
	.zero		1


	//   ....[15]....
        /*5644*/ 	.word	0x00006610
        /*5648*/ 	.word	0x000000ff
        /*564c*/ 	.word	0x00000000
        /*5650*/ 	.short	0x010a
        /*5652*/ 	.byte	0x0f
	.zero		1


	//   ....[16]....
        /*5654*/ 	.word	0x0000b2c0
        /*5658*/ 	.word	0x00000003
        /*565c*/ 	.word	0x00000000
        /*5660*/ 	.short	0x0101
        /*5662*/ 	.byte	0x3f
	.zero		1


	//   ....[17]....
        /*5664*/ 	.word	0x0000edc0
        /*5668*/ 	.word	0x00000000
        /*566c*/ 	.word	0x00000000
        /*5670*/ 	.short	0x0101
        /*5672*/ 	.byte	0x3f
	.zero		1


	//   ....[18]....
        /*5674*/ 	.word	0x00022940
        /*5678*/ 	.word	0x0000000c
        /*567c*/ 	.word	0x00000028
        /*5680*/ 	.short	0x010a
        /*5682*/ 	.byte	0x3f
	.zero		1


	//   ....[19]....
        /*5684*/ 	.word	0x00022cc0
        /*5688*/ 	.word	0x00000002
        /*568c*/ 	.word	0x00000068
        /*5690*/ 	.short	0x0101
        /*5692*/ 	.byte	0x3f
	.zero		1


	//   ....[20]....
        /*5694*/ 	.word	0x00023470
        /*5698*/ 	.word	0x00000003
        /*569c*/ 	.word	0x00000000
        /*56a0*/ 	.short	0x010a
        /*56a2*/ 	.byte	0x3f
	.zero		1


	//   ....[21]....
        /*56a4*/ 	.word	0x00023500
        /*56a8*/ 	.word	0x00000003
        /*56ac*/ 	.word	0x00000000
        /*56b0*/ 	.short	0x010a
        /*56b2*/ 	.byte	0x3f
	.zero		1


	//   ....[22]....
        /*56b4*/ 	.word	0x00023590
        /*56b8*/ 	.word	0x00000003
        /*56bc*/ 	.word	0x00000000
        /*56c0*/ 	.short	0x010a
        /*56c2*/ 	.byte	0x3f
	.zero		1


	//   ....[23]....
        /*56c4*/ 	.word	0x00023620
        /*56c8*/ 	.word	0x00000003
        /*56cc*/ 	.word	0x00000000
        /*56d0*/ 	.short	0x010a
        /*56d2*/ 	.byte	0x3f
	.zero		1


	//   ....[24]....
        /*56d4*/ 	.word	0x000236b0
        /*56d8*/ 	.word	0x00000003
        /*56dc*/ 	.word	0x00000000
        /*56e0*/ 	.short	0x010a
        /*56e2*/ 	.byte	0x3f
	.zero		1


	//   ....[25]....
        /*56e4*/ 	.word	0x00023720
        /*56e8*/ 	.word	0x00000003
        /*56ec*/ 	.word	0x00000000
        /*56f0*/ 	.short	0x010a
        /*56f2*/ 	.byte	0x3f
	.zero		1


	//   ....[26]....
        /*56f4*/ 	.word	0x00023790
        /*56f8*/ 	.word	0x00000000
        /*56fc*/ 	.word	0x00000000
        /*5700*/ 	.short	0x010a
        /*5702*/ 	.byte	0x3f
	.zero		1


	//   ....[27]....
        /*5704*/ 	.word	0x00023870
        /*5708*/ 	.word	0x0000000c
        /*570c*/ 	.word	0x00000028
        /*5710*/ 	.short	0x010a
        /*5712*/ 	.byte	0x3f
	.zero		1


	//   ....[28]....
        /*5714*/ 	.word	0x00023940
        /*5718*/ 	.word	0x00000003
        /*571c*/ 	.word	0x00000000
        /*5720*/ 	.short	0x010a
        /*5722*/ 	.byte	0x3f
	.zero		1


	//   ....[29]....
        /*5724*/ 	.word	0x00023990
        /*5728*/ 	.word	0x00000003
        /*572c*/ 	.word	0x00000000
        /*5730*/ 	.short	0x010a
        /*5732*/ 	.byte	0x3f
	.zero		1


	//   ....[30]....
        /*5734*/ 	.word	0x000239e0
        /*5738*/ 	.word	0x00000003
        /*573c*/ 	.word	0x00000000
        /*5740*/ 	.short	0x010a
        /*5742*/ 	.byte	0x3f
	.zero		1


	//   ....[31]....
        /*5744*/ 	.word	0x00023a30
        /*5748*/ 	.word	0x00000003
        /*574c*/ 	.word	0x00000000
        /*5750*/ 	.short	0x010a
        /*5752*/ 	.byte	0x3f
	.zero		1


	//----- nvinfo : EIATTR_NUM_MBARRIERS
	.align		4
.L_30:
        /*5754*/ 	.byte	0x03, 0x38
        /*5756*/ 	.short	0x000c


	//----- nvinfo : EIATTR_EXIT_INSTR_OFFSETS
	.align		4
        /*5758*/ 	.byte	0x04, 0x1c
        /*575a*/ 	.short	(.L_32 - .L_31)


	//   ....[0]....
.L_31:
        /*575c*/ 	.word	0x000009f0


	//   ....[1]....
        /*5760*/ 	.word	0x00001290


	//   ....[2]....
        /*5764*/ 	.word	0x00021f50


	//   ....[3]....
        /*5768*/ 	.word	0x000224f0


	//   ....[4]....
        /*576c*/ 	.word	0x00023700


	//----- nvinfo : EIATTR_MAX_THREADS
	.align		4
.L_32:
        /*5770*/ 	.byte	0x04, 0x05
        /*5772*/ 	.short	(.L_34 - .L_33)
.L_33:
        /*5774*/ 	.word	0x00000180
        /*5778*/ 	.word	0x00000001
        /*577c*/ 	.word	0x00000001


	//----- nvinfo : EIATTR_CRS_STACK_SIZE
	.align		4
.L_34:
        /*5780*/ 	.byte	0x04, 0x1e
        /*5782*/ 	.short	(.L_36 - .L_35)
.L_35:
        /*5784*/ 	.word	0x00000000


	//----- nvinfo : EIATTR_CBANK_PARAM_SIZE
	.align		4
.L_36:
        /*5788*/ 	.byte	0x03, 0x19
        /*578a*/ 	.short	0x0470


	//----- nvinfo : EIATTR_PARAM_CBANK
	.align		4
        /*578c*/ 	.byte	0x04, 0x0a
        /*578e*/ 	.short	(.L_38 - .L_37)
	.align		4
.L_37:
        /*5790*/ 	.word	index@(.nv.constant0._ZN7cutlass13device_kernelINS_4gemm6kernel13GemmUniversalIN4cute5tupleIJiiiiEEENS1_10collective13CollectiveMmaINS1_37MainloopSm90TmaGmmaWarpSpecializedFP8ILi5ENS5_IJNS4_1CILi2EEESB_NSA_ILi1EEEEEENS1_35KernelTmaWarpSpecializedCooperativeEEENS5_IJNSA_ILi256EEESG_NSA_ILi32EEEEEENS_12float_e4m3_tENS5_IJlSC_lEEESJ_SK_NS4_8TiledMMAINS4_8MMA_AtomIJNS4_4SM904GMMA31MMA_64x256x32_F32E4M3E4M3_SS_TNILNSO_7ScaleInE1ELSQ_1EEEEEENS4_6LayoutINS5_IJSB_SC_SC_EEENS5_IJSC_NSA_ILi0EEESV_EEEEENS5_IJNS4_10UnderscoreESY_SY_EEEEENS4_23SM90_TMA_LOAD_MULTICASTENS4_14ComposedLayoutINS4_7SwizzleILi1ELi4ELi3EEENS4_18smem_ptr_flag_bitsILi8EEENST_INS5_IJNSA_ILi8EEESH_EEENS5_IJSH_SC_EEEEEEEvNS4_8identityES11_S1B_vS1C_EENS_8epilogue10collective6detail29Sm90TmaWarpSpecializedAdapterINS1F_15DefaultEpilogueISJ_SK_SK_NS1E_6thread17LinearCombinationISJ_Li1EffLNS1J_9ScaleType4KindE0ELNS_15FloatRoundStyleE2ESJ_EENS1_15EpilogueDefaultEEEEEvvEEEEvNT_6ParamsE)
        /*5794*/ 	.short	0x0210
        /*5796*/ 	.short	0x0470


	//----- nvinfo : EIATTR_SW_WAR
	.align		4
.L_38:
        /*5798*/ 	.byte	0x04, 0x36
        /*579a*/ 	.short	(.L_40 - .L_39)
.L_39:
        /*579c*/ 	.word	0x00000008
.L_40:


//--------------------- .nv.callgraph             --------------------------
	.section	.nv.callgraph,"",@"SHT_CUDA_CALLGRAPH"
	.align	4
	.sectionentsize	8
	.align		4
        /*0000*/ 	.word	0x00000000
	.align		4
        /*0004*/ 	.word	0xffffffff
	.align		4
        /*0008*/ 	.word	0x00000000
	.align		4
        /*000c*/ 	.word	0xfffffffe
	.align		4
        /*0010*/ 	.word	0x00000000
	.align		4
        /*0014*/ 	.word	0xfffffffd
	.align		4
        /*0018*/ 	.word	0x00000000
	.align		4
        /*001c*/ 	.word	0xfffffffc


//--------------------- .nv.constant4             --------------------------
	.section	.nv.constant4,"a",@progbits
	.align	8
	.align		8
.nv.constant4:
        /*0000*/ 	.dword	_ZN39_INTERNAL_c41e190d_4_k_cu_5e22b6bf_56104cuda3std3__45__cpo5beginE
	.align		8
        /*0008*/ 	.dword	_ZN39_INTERNAL_c41e190d_4_k_cu_5e22b6bf_56104cuda3std3__45__cpo3endE
	.align		8
        /*0010*/ 	.dword	_ZN39_INTERNAL_c41e190d_4_k_cu_5e22b6bf_56104cuda3std3__45__cpo6cbeginE
	.align		8
        /*0018*/ 	.dword	_ZN39_INTERNAL_c41e190d_4_k_cu_5e22b6bf_56104cuda3std3__45__cpo4cendE
	.align		8
        /*0020*/ 	.dword	_ZN39_INTERNAL_c41e190d_4_k_cu_5e22b6bf_56104cuda3std3__441_GLOBAL__N__c41e190d_4_k_cu_5e22b6bf_56106ignoreE
	.align		8
        /*0028*/ 	.dword	_ZN39_INTERNAL_c41e190d_4_k_cu_5e22b6bf_56104cuda3std3__419piecewise_constructE
	.align		8
        /*0030*/ 	.dword	_ZN39_INTERNAL_c41e190d_4_k_cu_5e22b6bf_56104cuda3std3__48in_placeE
	.align		8
        /*0038*/ 	.dword	_ZN39_INTERNAL_c41e190d_4_k_cu_5e22b6bf_56104cuda3std6ranges3__45__cpo4swapE
	.align		8
        /*0040*/ 	.dword	_ZN39_INTERNAL_c41e190d_4_k_cu_5e22b6bf_56104cuda3std6ranges3__45__cpo9iter_moveE
	.align		8
        /*0048*/ 	.dword	_ZN39_INTERNAL_c41e190d_4_k_cu_5e22b6bf_56104cute7productE
	.align		8
        /*0050*/ 	.dword	_ZN39_INTERNAL_c41e190d_4_k_cu_5e22b6bf_56104cute1_E


//--------------------- .text._ZN7cutlass13device_kernelINS_4gemm6kernel13GemmUniversalIN4cute5tupleIJiiiiEEENS1_10collective13CollectiveMmaINS1_37MainloopSm90TmaGmmaWarpSpecializedFP8ILi5ENS5_IJNS4_1CILi2EEESB_NSA_ILi1EEEEEENS1_35KernelTmaWarpSpecializedCooperativeEEENS5_IJNSA_ILi256EEESG_NSA_ILi32EEEEEENS_12float_e4m3_tENS5_IJlSC_lEEESJ_SK_NS4_8TiledMMAINS4_8MMA_AtomIJNS4_4SM904GMMA31MMA_64x256x32_F32E4M3E4M3_SS_TNILNSO_7ScaleInE1ELSQ_1EEEEEENS4_6LayoutINS5_IJSB_SC_SC_EEENS5_IJSC_NSA_ILi0EEESV_EEEEENS5_IJNS4_10UnderscoreESY_SY_EEEEENS4_23SM90_TMA_LOAD_MULTICASTENS4_14ComposedLayoutINS4_7SwizzleILi1ELi4ELi3EEENS4_18smem_ptr_flag_bitsILi8EEENST_INS5_IJNSA_ILi8EEESH_EEENS5_IJSH_SC_EEEEEEEvNS4_8identityES11_S1B_vS1C_EENS_8epilogue10collective6detail29Sm90TmaWarpSpecializedAdapterINS1F_15DefaultEpilogueISJ_SK_SK_NS1E_6thread17LinearCombinationISJ_Li1EffLNS1J_9ScaleType4KindE0ELNS_15FloatRoundStyleE2ESJ_EENS1_15EpilogueDefaultEEEEEvvEEEEvNT_6ParamsE --------------------------
	.section	.text._ZN7cutlass13device_kernelINS_4gemm6kernel13GemmUniversalIN4cute5tupleIJiiiiEEENS1_10collective13CollectiveMmaINS1_37MainloopSm90TmaGmmaWarpSpecializedFP8ILi5ENS5_IJNS4_1CILi2EEESB_NSA_ILi1EEEEEENS1_35KernelTmaWarpSpecializedCooperativeEEENS5_IJNSA_ILi256EEESG_NSA_ILi32EEEEEENS_12float_e4m3_tENS5_IJlSC_lEEESJ_SK_NS4_8TiledMMAINS4_8MMA_AtomIJNS4_4SM904GMMA31MMA_64x256x32_F32E4M3E4M3_SS_TNILNSO_7ScaleInE1ELSQ_1EEEEEENS4_6LayoutINS5_IJSB_SC_SC_EEENS5_IJSC_NSA_ILi0EEESV_EEEEENS5_IJNS4_10UnderscoreESY_SY_EEEEENS4_23SM90_TMA_LOAD_MULTICASTENS4_14ComposedLayoutINS4_7SwizzleILi1ELi4ELi3EEENS4_18smem_ptr_flag_bitsILi8EEENST_INS5_IJNSA_ILi8EEESH_EEENS5_IJSH_SC_EEEEEEEvNS4_8identityES11_S1B_vS1C_EENS_8epilogue10collective6detail29Sm90TmaWarpSpecializedAdapterINS1F_15DefaultEpilogueISJ_SK_SK_NS1E_6thread17LinearCombinationISJ_Li1EffLNS1J_9ScaleType4KindE0ELNS_15FloatRoundStyleE2ESJ_EENS1_15EpilogueDefaultEEEEEvvEEEEvNT_6ParamsE,"ax",@progbits
	.align	128
.text._ZN7cutlass13device_kernelINS_4gemm6kernel13GemmUniversalIN4cute5tupleIJiiiiEEENS1_10collective13CollectiveMmaINS1_37MainloopSm90TmaGmmaWarpSpecializedFP8ILi5ENS5_IJNS4_1CILi2EEESB_NSA_ILi1EEEEEENS1_35KernelTmaWarpSpecializedCooperativeEEENS5_IJNSA_ILi256EEESG_NSA_ILi32EEEEEENS_12float_e4m3_tENS5_IJlSC_lEEESJ_SK_NS4_8TiledMMAINS4_8MMA_AtomIJNS4_4SM904GMMA31MMA_64x256x32_F32E4M3E4M3_SS_TNILNSO_7ScaleInE1ELSQ_1EEEEEENS4_6LayoutINS5_IJSB_SC_SC_EEENS5_IJSC_NSA_ILi0EEESV_EEEEENS5_IJNS4_10UnderscoreESY_SY_EEEEENS4_23SM90_TMA_LOAD_MULTICASTENS4_14ComposedLayoutINS4_7SwizzleILi1ELi4ELi3EEENS4_18smem_ptr_flag_bitsILi8EEENST_INS5_IJNSA_ILi8EEESH_EEENS5_IJSH_SC_EEEEEEEvNS4_8identityES11_S1B_vS1C_EENS_8epilogue10collective6detail29Sm90TmaWarpSpecializedAdapterINS1F_15DefaultEpilogueISJ_SK_SK_NS1E_6thread17LinearCombinationISJ_Li1EffLNS1J_9ScaleType4KindE0ELNS_15FloatRoundStyleE2ESJ_EENS1_15EpilogueDefaultEEEEEvvEEEEvNT_6ParamsE:
        .type           _ZN7cutlass13device_kernelINS_4gemm6kernel13GemmUniversalIN4cute5tupleIJiiiiEEENS1_10collective13CollectiveMmaINS1_37MainloopSm90TmaGmmaWarpSpecializedFP8ILi5ENS5_IJNS4_1CILi2EEESB_NSA_ILi1EEEEEENS1_35KernelTmaWarpSpecializedCooperativeEEENS5_IJNSA_ILi256EEESG_NSA_ILi32EEEEEENS_12float_e4m3_tENS5_IJlSC_lEEESJ_SK_NS4_8TiledMMAINS4_8MMA_AtomIJNS4_4SM904GMMA31MMA_64x256x32_F32E4M3E4M3_SS_TNILNSO_7ScaleInE1ELSQ_1EEEEEENS4_6LayoutINS5_IJSB_SC_SC_EEENS5_IJSC_NSA_ILi0EEESV_EEEEENS5_IJNS4_10UnderscoreESY_SY_EEEEENS4_23SM90_TMA_LOAD_MULTICASTENS4_14ComposedLayoutINS4_7SwizzleILi1ELi4ELi3EEENS4_18smem_ptr_flag_bitsILi8EEENST_INS5_IJNSA_ILi8EEESH_EEENS5_IJSH_SC_EEEEEEEvNS4_8identityES11_S1B_vS1C_EENS_8epilogue10collective6detail29Sm90TmaWarpSpecializedAdapterINS1F_15DefaultEpilogueISJ_SK_SK_NS1E_6thread17LinearCombinationISJ_Li1EffLNS1J_9ScaleType4KindE0ELNS_15FloatRoundStyleE2ESJ_EENS1_15EpilogueDefaultEEEEEvvEEEEvNT_6ParamsE,@function
        .size           _ZN7cutlass13device_kernelINS_4gemm6kernel13GemmUniversalIN4cute5tupleIJiiiiEEENS1_10collective13CollectiveMmaINS1_37MainloopSm90TmaGmmaWarpSpecializedFP8ILi5ENS5_IJNS4_1CILi2EEESB_NSA_ILi1EEEEEENS1_35KernelTmaWarpSpecializedCooperativeEEENS5_IJNSA_ILi256EEESG_NSA_ILi32EEEEEENS_12float_e4m3_tENS5_IJlSC_lEEESJ_SK_NS4_8TiledMMAINS4_8MMA_AtomIJNS4_4SM904GMMA31MMA_64x256x32_F32E4M3E4M3_SS_TNILNSO_7ScaleInE1ELSQ_1EEEEEENS4_6LayoutINS5_IJSB_SC_SC_EEENS5_IJSC_NSA_ILi0EEESV_EEEEENS5_IJNS4_10UnderscoreESY_SY_EEEEENS4_23SM90_TMA_LOAD_MULTICASTENS4_14ComposedLayoutINS4_7SwizzleILi1ELi4ELi3EEENS4_18smem_ptr_flag_bitsILi8EEENST_INS5_IJNSA_ILi8EEESH_EEENS5_IJSH_SC_EEEEEEEvNS4_8identityES11_S1B_vS1C_EENS_8epilogue10collective6detail29Sm90TmaWarpSpecializedAdapterINS1F_15DefaultEpilogueISJ_SK_SK_NS1E_6thread17LinearCombinationISJ_Li1EffLNS1J_9ScaleType4KindE0ELNS_15FloatRoundStyleE2ESJ_EENS1_15EpilogueDefaultEEEEEvvEEEEvNT_6ParamsE,(.L_x_592 - _ZN7cutlass13device_kernelINS_4gemm6kernel13GemmUniversalIN4cute5tupleIJiiiiEEENS1_10collective13CollectiveMmaINS1_37MainloopSm90TmaGmmaWarpSpecializedFP8ILi5ENS5_IJNS4_1CILi2EEESB_NSA_ILi1EEEEEENS1_35KernelTmaWarpSpecializedCooperativeEEENS5_IJNSA_ILi256EEESG_NSA_ILi32EEEEEENS_12float_e4m3_tENS5_IJlSC_lEEESJ_SK_NS4_8TiledMMAINS4_8MMA_AtomIJNS4_4SM904GMMA31MMA_64x256x32_F32E4M3E4M3_SS_TNILNSO_7ScaleInE1ELSQ_1EEEEEENS4_6LayoutINS5_IJSB_SC_SC_EEENS5_IJSC_NSA_ILi0EEESV_EEEEENS5_IJNS4_10UnderscoreESY_SY_EEEEENS4_23SM90_TMA_LOAD_MULTICASTENS4_14ComposedLayoutINS4_7SwizzleILi1ELi4ELi3EEENS4_18smem_ptr_flag_bitsILi8EEENST_INS5_IJNSA_ILi8EEESH_EEENS5_IJSH_SC_EEEEEEEvNS4_8identityES11_S1B_vS1C_EENS_8epilogue10collective6detail29Sm90TmaWarpSpecializedAdapterINS1F_15DefaultEpilogueISJ_SK_SK_NS1E_6thread17LinearCombinationISJ_Li1EffLNS1J_9ScaleType4KindE0ELNS_15FloatRoundStyleE2ESJ_EENS1_15EpilogueDefaultEEEEEvvEEEEvNT_6ParamsE)
        .other          _ZN7cutlass13device_kernelINS_4gemm6kernel13GemmUniversalIN4cute5tupleIJiiiiEEENS1_10collective13CollectiveMmaINS1_37MainloopSm90TmaGmmaWarpSpecializedFP8ILi5ENS5_IJNS4_1CILi2EEESB_NSA_ILi1EEEEEENS1_35KernelTmaWarpSpecializedCooperativeEEENS5_IJNSA_ILi256EEESG_NSA_ILi32EEEEEENS_12float_e4m3_tENS5_IJlSC_lEEESJ_SK_NS4_8TiledMMAINS4_8MMA_AtomIJNS4_4SM904GMMA31MMA_64x256x32_F32E4M3E4M3_SS_TNILNSO_7ScaleInE1ELSQ_1EEEEEENS4_6LayoutINS5_IJSB_SC_SC_EEENS5_IJSC_NSA_ILi0EEESV_EEEEENS5_IJNS4_10UnderscoreESY_SY_EEEEENS4_23SM90_TMA_LOAD_MULTICASTENS4_14ComposedLayoutINS4_7SwizzleILi1ELi4ELi3EEENS4_18smem_ptr_flag_bitsILi8EEENST_INS5_IJNSA_ILi8EEESH_EEENS5_IJSH_SC_EEEEEEEvNS4_8identityES11_S1B_vS1C_EENS_8epilogue10collective6detail29Sm90TmaWarpSpecializedAdapterINS1F_15DefaultEpilogueISJ_SK_SK_NS1E_6thread17LinearCombinationISJ_Li1EffLNS1J_9ScaleType4KindE0ELNS_15FloatRoundStyleE2ESJ_EENS1_15EpilogueDefaultEEEEEvvEEEEvNT_6ParamsE,@"STO_CUDA_ENTRY STV_DEFAULT"
_ZN7cutlass13device_kernelINS_4gemm6kernel13GemmUniversalIN4cute5tupleIJiiiiEEENS1_10collective13CollectiveMmaINS1_37MainloopSm90TmaGmmaWarpSpecializedFP8ILi5ENS5_IJNS4_1CILi2EEESB_NSA_ILi1EEEEEENS1_35KernelTmaWarpSpecializedCooperativeEEENS5_IJNSA_ILi256EEESG_NSA_ILi32EEEEEENS_12float_e4m3_tENS5_IJlSC_lEEESJ_SK_NS4_8TiledMMAINS4_8MMA_AtomIJNS4_4SM904GMMA31MMA_64x256x32_F32E4M3E4M3_SS_TNILNSO_7ScaleInE1ELSQ_1EEEEEENS4_6LayoutINS5_IJSB_SC_SC_EEENS5_IJSC_NSA_ILi0EEESV_EEEEENS5_IJNS4_10UnderscoreESY_SY_EEEEENS4_23SM90_TMA_LOAD_MULTICASTENS4_14ComposedLayoutINS4_7SwizzleILi1ELi4ELi3EEENS4_18smem_ptr_flag_bitsILi8EEENST_INS5_IJNSA_ILi8EEESH_EEENS5_IJSH_SC_EEEEEEEvNS4_8identityES11_S1B_vS1C_EENS_8epilogue10collective6detail29Sm90TmaWarpSpecializedAdapterINS1F_15DefaultEpilogueISJ_SK_SK_NS1E_6thread17LinearCombinationISJ_Li1EffLNS1J_9ScaleType4KindE0ELNS_15FloatRoundStyleE2ESJ_EENS1_15EpilogueDefaultEEEEEvvEEEEvNT_6ParamsE:
[----:B------:R-:W0:Y:S02]  /*0000*/  LDC R1, c[0x0][0x28] ;  /* 0x00000a00ff017b82 */ /* 0x000e240000000800 */
[----:B0-----:R-:W-:Y:S01]  /*0010*/  VIADD R1, R1, 0xfffff988 ;  /* 0xfffff98801017836 */ /* 0x001fe20000000000 */
[----:B------:R-:W0:Y:S01]  /*0020*/  S2R R4, SR_TID.X ;  /* 0x0000000000047919 */ /* 0x000e220000002100 */
[----:B------:R-:W-:Y:S01]  /*0030*/  ELECT P0, URZ, PT ;  /* 0x00000000003f782f */ /* 0x000fe20003800000 */
[----:B------:R-:W-:Y:S01]  /*0040*/  BSSY B0, `(.L_x_0) ;  /* 0x0000015000007945 */ /* 0x000fe20003800000 */
[--C-:B0-----:R-:W-:Y:S02]  /*0050*/  SHF.R.U32.HI R0, RZ, 0x5, R4.reuse ;  /* 0x00000005ff007819 */ /* 0x101fe40000011604 */
[----:B------:R-:W-:-:S03]  /*0060*/  SHF.R.U32.HI R2, RZ, 0x7, R4 ;  /* 0x00000007ff027819 */ /* 0x000fc60000011604 */
[----:B------:R-:W0:Y:S04]  /*0070*/  SHFL.IDX PT, R3, R0, RZ, 0x1f ;  /* 0x00001fff00037589 */ /* 0x000e2800000e0000 */
[----:B------:R-:W1:Y:S01]  /*0080*/  SHFL.IDX PT, R2, R2, RZ, 0x1f ;  /* 0x00001fff02027589 */ /* 0x000e6200000e0000 */
[----:B0-----:R-:W-:Y:S02]  /*0090*/  R2UR UR4, R3 ;  /* 0x00000000030472ca */ /* 0x001fe400000e0000 */
[----:B-1----:R-:W-:-:S11]  /*00a0*/  R2UR UR6, R2 ;  /* 0x00000000020672ca */ /* 0x002fd600000e0000 */
[----:B------:R-:W-:Y:S02]  /*00b0*/  USHF.R.S32.HI UR5, URZ, 0x1f, UR4 ;  /* 0x0000001f3f057899 */ /* 0x000fe40008011404 */
[----:B------:R-:W-:Y:S02]  /*00c0*/  ISETP.NE.OR P0, PT, RZ, UR4, !P0 ;  /* 0x00000004ff007c0c */ /* 0x000fe4000c705670 */
[----:B------:R-:W-:-:S04]  /*00d0*/  ULEA.HI UR5, UR5, UR4, URZ, 0x2 ;  /* 0x0000000405057291 */ /* 0x000fc8000f8f103f */
[----:B------:R-:W-:-:S04]  /*00e0*/  ULOP3.LUT UR5, UR5, 0xfffffffc, URZ, 0xc0, !UPT ;  /* 0xfffffffc05057892 */ /* 0x000fc8000f8ec03f */
[----:B------:R-:W-:-:S03]  /*00f0*/  UIADD3 UR8, UR4, -UR5, URZ ;  /* 0x8000000504087290 */ /* 0x000fc6000fffe03f */
[----:B------:R-:W-:Y:S09]  /*0100*/  @P0 BRA `(.L_x_1) ;  /* 0x0000000000200947 */ /* 0x000ff20003800000 */
[----:B------:R-:W-:Y:S02]  /*0110*/  ULDC.64 UR4, c[0x0][0x198] ;  /* 0x0000660000047ab9 */ /* 0x000fe40000000a00 */
[----:B------:R-:W-:Y:S02]  /*0120*/  UIADD3 UR10, UP0, UR4, 0xf0, URZ ;  /* 0x000000f0040a7890 */ /* 0x000fe4000ff1e03f */
[----:B------:R-:W-:Y:S02]  /*0130*/  UIADD3 UR4, UP1, UR4, 0x1f0, URZ ;  /* 0x000001f004047890 */ /* 0x000fe4000ff3e03f */
[----:B------:R-:W-:Y:S02]  /*0140*/  UIADD3.X UR11, URZ, UR5, URZ, UP0, !UPT ;  /* 0x000000053f0b7290 */ /* 0x000fe400087fe43f */
[----:B------:R-:W-:-:S07]  /*0150*/  UIADD3.X UR5, URZ, UR5, URZ, UP1, !UPT ;  /* 0x000000053f057290 */ /* 0x000fce0008ffe43f */
[----:B------:R0:W-:Y:S02]  /*0160*/  UTMACCTL.PF [UR10] ;  /* 0x000000000a0079b9 */ /* 0x0001e40008040000 */
[----:B------:R0:W-:Y:S02]  /*0170*/  UTMACCTL.PF [UR4] ;  /* 0x00000000040079b9 */ /* 0x0001e40008040000 */
[----:B0-----:R-:W-:Y:S01]  /*0180*/  NOP ;  /* 0x0000000000007918 */ /* 0x001fe20000000000 */
.L_x_1:
[----:B------:R-:W-:Y:S05]  /*0190*/  BSYNC B0 ;  /* 0x0000000000007941 */ /* 0x000fea0003800000 */
.L_x_0:
[----:B------:R-:W0:Y:S01]  /*01a0*/  SHFL.IDX PT, R3, R0, RZ, 0x1f ;  /* 0x00001fff00037589 */ /* 0x000e2200000e0000 */
[----:B------:R-:W-:Y:S01]  /*01b0*/  UISETP.NE.AND UP0, UPT, UR8, 0x3, UPT ;  /* 0x000000030800788c */ /* 0x000fe2000bf05270 */
[----:B------:R-:W-:Y:S01]  /*01c0*/  ISETP.NE.AND P1, PT, RZ, UR6, PT ;  /* 0x00000006ff007c0c */ /* 0x000fe2000bf25270 */
[----:B------:R-:W-:Y:S02]  /*01d0*/  UIADD3 UR10, UR6, -0x1, URZ ;  /* 0xffffffff060a7890 */ /* 0x000fe4000fffe03f */
[----:B------:R-:W-:Y:S02]  /*01e0*/  UISETP.EQ.OR UP0, UPT, UR8, URZ, !UP0 ;  /* 0x0000003f0800728c */ /* 0x000fe4000c702670 */
[----:B------:R-:W-:Y:S02]  /*01f0*/  UISETP.GE.U32.AND UP1, UPT, UR10, 0x2, UPT ;  /* 0x000000020a00788c */ /* 0x000fe4000bf26070 */
[----:B------:R-:W-:-:S04]  /*0200*/  UISETP.EQ.AND UP0, UPT, UR6, URZ, UP0 ;  /* 0x0000003f0600728c */ /* 0x000fc80008702270 */
[----:B------:R-:W-:-:S04]  /*0210*/  USEL UR13, URZ, 0x1, !UP0 ;  /* 0x000000013f0d7887 */ /* 0x000fc8000c000000 */
[----:B------:R-:W-:Y:S01]  /*0220*/  USEL UR13, UR13, 0x2, UP1 ;  /* 0x000000020d0d7887 */ /* 0x000fe20008800000 */
[----:B0-----:R-:W-:-:S13]  /*0230*/  ISETP.NE.AND P0, PT, R3, RZ, PT ;  /* 0x000000ff0300720c */ /* 0x001fda0003f05270 */
[----:B------:R-:W-:Y:S05]  /*0240*/  @P0 BRA `(.L_x_2) ;  /* 0x0000000000600947 */ /* 0x000fea0003800000 */
[----:B------:R-:W0:Y:S01]  /*0250*/  S2UR UR9, SR_CgaCtaId ;  /* 0x00000000000979c3 */ /* 0x000e220000008800 */
[----:B------:R-:W-:Y:S01]  /*0260*/  UMOV UR4, 0x400 ;  /* 0x0000040000047882 */ /* 0x000fe20000000000 */
[----:B------:R-:W-:Y:S01]  /*0270*/  UMOV UR5, 0x1 ;  /* 0x0000000100057882 */ /* 0x000fe20000000000 */
[----:B------:R-:W-:Y:S01]  /*0280*/  UMOV UR6, 0x6 ;  /* 0x0000000600067882 */ /* 0x000fe20000000000 */
[----:B------:R-:W-:Y:S01]  /*0290*/  ELECT P0, URZ, PT ;  /* 0x00000000003f782f */ /* 0x000fe20003800000 */
[----:B------:R-:W-:-:S04]  /*02a0*/  UIADD3 UR6, -UR6, 0x100000, URZ ;  /* 0x0010000006067890 */ /* 0x000fc8000fffe13f */
[----:B------:R-:W-:Y:S02]  /*02b0*/  USHF.L.U32 UR7, UR6, 0xb, URZ ;  /* 0x0000000b06077899 */ /* 0x000fe4000800063f */
[----:B------:R-:W-:Y:S02]  /*02c0*/  USHF.L.U32 UR6, UR6, 0x1, URZ ;  /* 0x0000000106067899 */ /* 0x000fe4000800063f */
[----:B0-----:R-:W-:Y:S02]  /*02d0*/  ULEA UR9, UR9, UR4, 0x18 ;  /* 0x0000000409097291 */ /* 0x001fe4000f8ec03f */
[----:B------:R-:W-:-:S04]  /*02e0*/  UIADD3 UR4, -UR5, 0x100000, URZ ;  /* 0x0010000005047890 */ /* 0x000fc8000fffe13f */
[----:B------:R-:W-:Y:S02]  /*02f0*/  USHF.L.U32 UR5, UR4, 0xb, URZ ;  /* 0x0000000b04057899 */ /* 0x000fe4000800063f */
[----:B------:R-:W-:Y:S01]  /*0300*/  USHF.L.U32 UR4, UR4, 0x1, URZ ;  /* 0x0000000104047899 */ /* 0x000fe2000800063f */
[----:B------:R-:W0:Y:S11]  /*0310*/  FENCE.VIEW.ASYNC.S ;  /* 0x00000000000073c6 */ /* 0x000e360000000000 */
[----:B0-----:R0:W1:Y:S01]  /*0320*/  SYNCS.EXCH.64 URZ, [UR9], UR4 ;  /* 0x00000004093f75b2 */ /* 0x0010620008000100 */
[----:B------:R0:W2:Y:S01]  /*0330*/  SYNCS.EXCH.64 URZ, [UR9+0x28], UR6 ;  /* 0x00002806093f75b2 */ /* 0x0000a20008000100 */
[----:B------:R0:W3:Y:S01]  /*0340*/  SYNCS.EXCH.64 URZ, [UR9+0x8], UR4 ;  /* 0x00000804093f75b2 */ /* 0x0000e20008000100 */
[----:B------:R0:W4:Y:S01]  /*0350*/  SYNCS.EXCH.64 URZ, [UR9+0x30], UR6 ;  /* 0x00003006093f75b2 */ /* 0x0001220008000100 */
[----:B------:R0:W0:Y:S01]  /*0360*/  SYNCS.EXCH.64 URZ, [UR9+0x10], UR4 ;  /* 0x00001004093f75b2 */ /* 0x0000220008000100 */
[----:B------:R0:W0:Y:S01]  /*0370*/  SYNCS.EXCH.64 URZ, [UR9+0x38], UR6 ;  /* 0x00003806093f75b2 */ /* 0x0000220008000100 */
[----:B------:R0:W0:Y:S01]  /*0380*/  SYNCS.EXCH.64 URZ, [UR9+0x18], UR4 ;  /* 0x00001804093f75b2 */ /* 0x0000220008000100 */
[----:B------:R0:W0:Y:S01]  /*0390*/  SYNCS.EXCH.64 URZ, [UR9+0x40], UR6 ;  /* 0x00004006093f75b2 */ /* 0x0000220008000100 */
[----:B------:R0:W0:Y:S01]  /*03a0*/  SYNCS.EXCH.64 URZ, [UR9+0x20], UR4 ;  /* 0x00002004093f75b2 */ /* 0x0000220008000100 */
[----:B------:R0:W0:Y:S01]  /*03b0*/  SYNCS.EXCH.64 URZ, [UR9+0x48], UR6 ;  /* 0x00004806093f75b2 */ /* 0x0000220008000100 */
[----:B------:R-:W-:Y:S01]  /*03c0*/  NOP ;  /* 0x0000000000007918 */ /* 0x000fe20000000000 */
.L_x_2:
[----:B------:R-:W-:Y:S01]  /*03d0*/  SHF.R.S32.HI R2, RZ, 0x1f, R4 ;  /* 0x0000001fff027819 */ /* 0x000fe20000011404 */
[----:B------:R-:W5:Y:S01]  /*03e0*/  SHFL.IDX PT, R0, R0, RZ, 0x1f ;  /* 0x00001fff00007589 */ /* 0x000f6200000e0000 */
[----:B0-----:R-:W0:Y:S01]  /*03f0*/  S2UR UR9, SR_CTAID.X ;  /* 0x00000000000979c3 */ /* 0x001e220000002500 */
[----:B------:R-:W-:Y:S02]  /*0400*/  ELECT P0, URZ, PT ;  /* 0x00000000003f782f */ /* 0x000fe40003800000 */
[----:B------:R-:W-:Y:S01]  /*0410*/  LEA.HI R2, R2, R4, RZ, 0x7 ;  /* 0x0000000402027211 */ /* 0x000fe200078f38ff */
[----:B------:R-:W-:Y:S01]  /*0420*/  ULDC UR4, c[0x0][0x150] ;  /* 0x0000540000047ab9 */ /* 0x000fe20000000800 */
[----:B------:R-:W-:Y:S01]  /*0430*/  SHF.R.S32.HI R6, RZ, 0x1f, R3 ;  /* 0x0000001fff067819 */ /* 0x000fe20000011403 */
[----:B------:R-:W-:Y:S01]  /*0440*/  NOP ;  /* 0x0000000000007918 */ /* 0x000fe20000000000 */
[----:B------:R-:W-:Y:S01]  /*0450*/  LOP3.LUT R2, R2, 0xffffff80, RZ, 0xc0, !PT ;  /* 0xffffff8002027812 */ /* 0x000fe200078ec0ff */
[----:B------:R-:W-:Y:S01]  /*0460*/  NOP ;  /* 0x0000000000007918 */ /* 0x000fe20000000000 */
[----:B------:R-:W-:Y:S01]  /*0470*/  LEA.HI R6, R6, R3, RZ, 0x2 ;  /* 0x0000000306067211 */ /* 0x000fe200078f10ff */
[----:B------:R-:W1:Y:S02]  /*0480*/  LDC R8, c[0x0][0x144] ;  /* 0x00005100ff087b82 */ /* 0x000e640000000800 */
[----:B------:R-:W-:Y:S01]  /*0490*/  IMAD.IADD R4, R4, 0x1, -R2 ;  /* 0x0000000104047824 */ /* 0x000fe200078e0a02 */
[----:B------:R-:W-:Y:S01]  /*04a0*/  LOP3.LUT R6, R6, 0x3ffffffc, RZ, 0xc0, !PT ;  /* 0x3ffffffc06067812 */ /* 0x000fe200078ec0ff */
[----:B------:R-:W2:Y:S03]  /*04b0*/  S2R R2, SR_CTAID.Y ;  /* 0x0000000000027919 */ /* 0x000ea60000002600 */
[----:B------:R-:W-:Y:S01]  /*04c0*/  SHF.R.S32.HI R5, RZ, 0x1f, R4 ;  /* 0x0000001fff057819 */ /* 0x000fe20000011404 */
[----:B------:R-:W-:Y:S01]  /*04d0*/  IMAD.IADD R6, R3, 0x1, -R6 ;  /* 0x0000000103067824 */ /* 0x000fe200078e0a06 */
[----:B------:R-:W3:Y:S02]  /*04e0*/  LDC R13, c[0x0][0x148] ;  /* 0x00005200ff0d7b82 */ /* 0x000ee40000000800 */
[----:B------:R-:W-:-:S02]  /*04f0*/  LEA.HI R5, R5, R4, RZ, 0x3 ;  /* 0x0000000405057211 */ /* 0x000fc400078f18ff */
[----:B-----5:R-:W-:Y:S02]  /*0500*/  ISETP.NE.OR P0, PT, R0, RZ, !P0 ;  /* 0x000000ff0000720c */ /* 0x020fe40004705670 */
[--C-:B------:R-:W-:Y:S02]  /*0510*/  SHF.R.S32.HI R0, RZ, 0x3, R5.reuse ;  /* 0x00000003ff007819 */ /* 0x100fe40000011405 */
[----:B------:R-:W-:Y:S02]  /*0520*/  SHF.R.S32.HI R5, RZ, 0x1f, R5 ;  /* 0x0000001fff057819 */ /* 0x000fe40000011405 */
[----:B0-----:R-:W-:Y:S02]  /*0530*/  I2FP.F32.U32 R7, UR9 ;  /* 0x0000000900077c45 */ /* 0x001fe40008201000 */
[----:B------:R-:W-:-:S03]  /*0540*/  LEA.HI R5, R5, R0, RZ, 0x2 ;  /* 0x0000000005057211 */ /* 0x000fc600078f10ff */
[----:B------:R-:W-:Y:S01]  /*0550*/  FMUL R7, R7, UR4 ;  /* 0x0000000407077c20 */ /* 0x000fe20008400000 */
[----:B------:R-:W-:Y:S01]  /*0560*/  LOP3.LUT R5, R5, 0xfffffffc, RZ, 0xc0, !PT ;  /* 0xfffffffc05057812 */ /* 0x000fe200078ec0ff */
[----:B------:R-:W-:Y:S01]  /*0570*/  VOTEU.ALL UP0, P0 ;  /* 0x00000000003f7886 */ /* 0x000fe20000000000 */
[----:B------:R-:W-:Y:S01]  /*0580*/  ULDC UR4, c[0x0][0x154] ;  /* 0x0000550000047ab9 */ /* 0x000fe20000000800 */
[----:B------:R-:W-:Y:S02]  /*0590*/  VOTEU.ALL UP1, P0 ;  /* 0x00000000003f7886 */ /* 0x000fe40000020000 */
[----:B------:R-:W0:Y:S01]  /*05a0*/  F2I.U32.TRUNC.NTZ R7, R7 ;  /* 0x0000000700077305 */ /* 0x000e22000020f000 */
[----:B------:R-:W-:Y:S01]  /*05b0*/  IMAD.IADD R5, R0, 0x1, -R5 ;  /* 0x0000000100057824 */ /* 0x000fe200078e0a05 */
[----:B------:R-:W5:Y:S01]  /*05c0*/  @!UP0 S2UR UR7, SR_CgaCtaId ;  /* 0x00000000000789c3 */ /* 0x000f620000008800 */
[----:B------:R-:W-:Y:S02]  /*05d0*/  @!UP0 UMOV UR6, 0x400 ;  /* 0x0000040000068882 */ /* 0x000fe40000000000 */
[----:B------:R-:W-:Y:S01]  /*05e0*/  IMAD R5, R6, 0x4, R5 ;  /* 0x0000000406057824 */ /* 0x000fe200078e0205 */
[----:B--2---:R-:W-:-:S04]  /*05f0*/  I2FP.F32.U32 R6, R2 ;  /* 0x0000000200067245 */ /* 0x004fc80000201000 */
[----:B------:R-:W-:Y:S01]  /*0600*/  LEA.HI R0, R5, R5, RZ, 0x1 ;  /* 0x0000000505007211 */ /* 0x000fe200078f08ff */
[----:B------:R-:W-:Y:S01]  /*0610*/  FMUL R6, R6, UR4 ;  /* 0x0000000406067c20 */ /* 0x000fe20008400000 */
[----:B------:R-:W-:Y:S02]  /*0620*/  UMOV UR4, 0x20 ;  /* 0x0000002000047882 */ /* 0x000fe40000000000 */
[----:B------:R-:W-:Y:S01]  /*0630*/  LOP3.LUT R0, R0, 0xfffffffe, RZ, 0xc0, !PT ;  /* 0xfffffffe00007812 */ /* 0x000fe200078ec0ff */
[----:B0-----:R-:W-:Y:S01]  /*0640*/  IMAD.MOV R11, RZ, RZ, -R7 ;  /* 0x000000ffff0b7224 */ /* 0x001fe200078e0a07 */
[----:B------:R-:W-:-:S04]  /*0650*/  @!UP0 UIADD3 UR4, -UR4, 0x100000, URZ ;  /* 0x0010000004048890 */ /* 0x000fc8000fffe13f */
[----:B------:R-:W-:Y:S02]  /*0660*/  @!UP0 USHF.L.U32 UR5, UR4, 0xb, URZ ;  /* 0x0000000b04058899 */ /* 0x000fe4000800063f */
[----:B------:R-:W-:Y:S01]  /*0670*/  @!UP0 USHF.L.U32 UR4, UR4, 0x1, URZ ;  /* 0x0000000104048899 */ /* 0x000fe2000800063f */
[----:B------:R-:W0:Y:S01]  /*0680*/  F2I.U32.TRUNC.NTZ R6, R6 ;  /* 0x0000000600067305 */ /* 0x000e22000020f000 */
[----:B------:R-:W2:Y:S01]  /*0690*/  LDC R7, c[0x0][0x140] ;  /* 0x00005000ff077b82 */ /* 0x000ea20000000800 */
[----:B-1----:R-:W-:Y:S02]  /*06a0*/  IMAD R11, R8, R11, UR9 ;  /* 0x00000009080b7e24 */ /* 0x002fe4000f8e020b */
[----:B------:R-:W-:-:S05]  /*06b0*/  IMAD.IADD R0, R5, 0x1, -R0 ;  /* 0x0000000105007824 */ /* 0x000fca00078e0a00 */
[----:B------:R-:W-:Y:S01]  /*06c0*/  ISETP.NE.AND P2, PT, R0, R11, PT ;  /* 0x0000000b0000720c */ /* 0x000fe20003f45270 */
[C---:B------:R-:W-:Y:S01]  /*06d0*/  IMAD.SHL.U32 R0, R5.reuse, 0x4, RZ ;  /* 0x0000000405007824 */ /* 0x040fe200078e00ff */
[----:B-----5:R-:W-:Y:S01]  /*06e0*/  @!UP0 ULEA UR6, UR7, UR6, 0x18 ;  /* 0x0000000607068291 */ /* 0x020fe2000f8ec03f */
[----:B------:R-:W-:Y:S01]  /*06f0*/  VOTEU.ALL UP0, P0 ;  /* 0x00000000003f7886 */ /* 0x000fe20000000000 */
[----:B------:R-:W-:Y:S01]  /*0700*/  LOP3.LUT P0, RZ, R4, 0x7, RZ, 0xc0, !PT ;  /* 0x0000000704ff7812 */ /* 0x000fe2000780c0ff */
[----:B0-----:R-:W-:Y:S01]  /*0710*/  IMAD.MOV R12, RZ, RZ, -R6 ;  /* 0x000000ffff0c7224 */ /* 0x001fe200078e0a06 */
[----:B------:R-:W-:-:S03]  /*0720*/  LOP3.LUT R9, R5, 0xc, R0, 0x78, !PT ;  /* 0x0000000c05097812 */ /* 0x000fc600078e7800 */
[----:B---3--:R-:W-:Y:S01]  /*0730*/  IMAD R5, R13, R12, R2 ;  /* 0x0000000c0d057224 */ /* 0x008fe200078e0202 */
[C---:B------:R-:W-:Y:S01]  /*0740*/  ISETP.LT.U32.AND P0, PT, R9.reuse, 0x4, !P0 ;  /* 0x000000040900780c */ /* 0x040fe20004701070 */
[----:B------:R0:W-:Y:S02]  /*0750*/  STL [R1+0x45c], R9 ;  /* 0x00045c0901007387 */ /* 0x0001e40000100800 */
[----:B------:R-:W-:Y:S02]  /*0760*/  @P2 LEA.HI R0, R9, R9, RZ, 0x1 ;  /* 0x0000000909002211 */ /* 0x000fe400078f08ff */
[----:B------:R-:W1:Y:S02]  /*0770*/  FENCE.VIEW.ASYNC.S ;  /* 0x00000000000073c6 */ /* 0x000e640000000000 */
[----:B-1----:R0:W1:Y:S01]  /*0780*/  @!UP0 SYNCS.EXCH.64 URZ, [UR6+0x60], UR4 ;  /* 0x00006004063f85b2 */ /* 0x0020620008000100 */
[----:B--2---:R-:W-:Y:S02]  /*0790*/  ISETP.EQ.U32.AND P5, PT, R7, 0x1, PT ;  /* 0x000000010700780c */ /* 0x004fe40003fa2070 */
[----:B------:R-:W-:-:S04]  /*07a0*/  @P2 SHF.R.S32.HI R0, RZ, 0x1, R0 ;  /* 0x00000001ff002819 */ /* 0x000fc80000011400 */
[----:B------:R-:W-:Y:S01]  /*07b0*/  @P2 ISETP.NE.AND P3, PT, R0, R5, PT ;  /* 0x000000050000220c */ /* 0x000fe20003f65270 */
[----:B------:R-:W-:Y:S01]  /*07c0*/  IMAD.MOV.U32 R0, RZ, RZ, 0x1 ;  /* 0x00000001ff007424 */ /* 0x000fe200078e00ff */
[----:B------:R-:W-:Y:S02]  /*07d0*/  SEL R5, RZ, 0x1, !P0 ;  /* 0x00000001ff057807 */ /* 0x000fe40004000000 */
[----:B------:R-:W-:-:S04]  /*07e0*/  @P2 SEL R0, RZ, 0x1, P3 ;  /* 0x00000001ff002807 */ /* 0x000fc80001800000 */
[----:B------:R-:W-:Y:S01]  /*07f0*/  LOP3.LUT R0, R0, R5, RZ, 0xc0, !PT ;  /* 0x0000000500007212 */ /* 0x000fe200078ec0ff */
[----:B------:R0:W2:Y:S01]  /*0800*/  @!UP1 SYNCS.EXCH.64 URZ, [UR6+0x68], UR4 ;  /* 0x00006804063f95b2 */ /* 0x0000a20008000100 */
[----:B------:R-:W-:-:S03]  /*0810*/  NOP ;  /* 0x0000000000007918 */ /* 0x000fc60000000000 */
[----:B------:R0:W-:Y:S01]  /*0820*/  STL [R1+0x458], R0 ;  /* 0x0004580001007387 */ /* 0x0001e20000100800 */
[----:B-1----:R-:W-:Y:S05]  /*0830*/  @!P5 BRA `(.L_x_3) ;  /* 0x000000000008d947 */ /* 0x002fea0003800000 */
[----:B--2-4-:R-:W-:Y:S01]  /*0840*/  UCGABAR_ARV ;  /* 0x00000000000079c7 */ /* 0x014fe20008000000 */
[----:B------:R-:W-:Y:S05]  /*0850*/  BRA `(.L_x_4) ;  /* 0x0000000000047947 */ /* 0x000fea0003800000 */
.L_x_3:
[----:B--2-4-:R-:W-:Y:S01]  /*0860*/  NOP ;  /* 0x0000000000007918 */ /* 0x014fe20000000000 */
.L_x_4:
[----:B0-----:R-:W0:Y:S01]  /*0870*/  LDC R0, c[0x0][0x65c] ;  /* 0x00019700ff007b82 */ /* 0x001e220000000800 */
[----:B------:R-:W-:Y:S02]  /*0880*/  IMAD.U32 R4, RZ, RZ, UR9 ;  /* 0x00000009ff047e24 */ /* 0x000fe4000f8e00ff */
[----:B------:R-:W-:Y:S01]  /*0890*/  IMAD.MOV.U32 R5, RZ, RZ, RZ ;  /* 0x000000ffff057224 */ /* 0x000fe200078e00ff */
[----:B0-----:R-:W-:-:S13]  /*08a0*/  ISETP.NE.AND P4, PT, R0, 0x1, PT ;  /* 0x000000010000780c */ /* 0x001fda0003f85270 */
[----:B------:R-:W0:Y:S01]  /*08b0*/  @P4 LDC R7, c[0x0][0x10] ;  /* 0x00000400ff074b82 */ /* 0x000e220000000800 */
[----:B------:R-:W-:Y:S02]  /*08c0*/  @P4 IMAD.MOV.U32 R3, RZ, RZ, RZ ;  /* 0x000000ffff034224 */ /* 0x000fe400078e00ff */
[----:B------:R-:W-:-:S05]  /*08d0*/  @P4 IMAD.MOV.U32 R15, RZ, RZ, RZ ;  /* 0x000000ffff0f4224 */ /* 0x000fca00078e00ff */
[----:B------:R-:W1:Y:S01]  /*08e0*/  @!P4 LDC R9, c[0x0][0xc] ;  /* 0x00000300ff09cb82 */ /* 0x000e620000000800 */
[----:B0-----:R-:W-:-:S04]  /*08f0*/  @P4 IMAD.WIDE.U32 R6, R7, UR9, R2 ;  /* 0x0000000907064c25 */ /* 0x001fc8000f8e0002 */
[----:B------:R-:W-:Y:S02]  /*0900*/  @P4 IMAD.MOV.U32 R8, RZ, RZ, R6 ;  /* 0x000000ffff084224 */ /* 0x000fe400078e0006 */
[----:B------:R-:W-:Y:S02]  /*0910*/  @P4 IMAD.IADD R16, R7, 0x1, R15 ;  /* 0x0000000107104824 */ /* 0x000fe400078e020f */
[----:B-1----:R-:W-:-:S04]  /*0920*/  @!P4 IMAD.WIDE.U32 R4, R2, R9, R4 ;  /* 0x000000090204c225 */ /* 0x002fc800078e0004 */
[----:B------:R-:W-:Y:S02]  /*0930*/  @!P4 IMAD.MOV.U32 R8, RZ, RZ, R4 ;  /* 0x000000ffff08c224 */ /* 0x000fe400078e0004 */
[----:B------:R-:W-:-:S03]  /*0940*/  @!P4 IMAD.MOV.U32 R16, RZ, RZ, R5 ;  /* 0x000000ffff10c224 */ /* 0x000fc600078e0005 */
[----:B------:R0:W-:Y:S04]  /*0950*/  STL [R1+0x464], R8 ;  /* 0x0004640801007387 */ /* 0x0001e80000100800 */
[----:B------:R0:W-:Y:S01]  /*0960*/  STL [R1+0x460], R16 ;  /* 0x0004601001007387 */ /* 0x0001e20000100800 */
[----:B------:R-:W-:Y:S05]  /*0970*/  @!P5 BRA `(.L_x_5) ;  /* 0x00000000000cd947 */ /* 0x000fea0003800000 */
[----:B------:R-:W-:Y:S01]  /*0980*/  UCGABAR_WAIT ;  /* 0x0000000000007dc7 */ /* 0x000fe20008000000 */
[----:B------:R-:W-:Y:S01]  /*0990*/  CCTL.IVALL ;  /* 0x00000000ff00798f */ /* 0x000fe20002000000 */
[----:B------:R-:W-:Y:S05]  /*09a0*/  BRA `(.L_x_6) ;  /* 0x0000000000047947 */ /* 0x000fea0003800000 */
.L_x_5:
[----:B------:R-:W-:Y:S06]  /*09b0*/  BAR.SYNC.DEFER_BLOCKING 0x0 ;  /* 0x0000000000007b1d */ /* 0x000fec0000010000 */
.L_x_6:
[----:B------:R-:W-:Y:S05]  /*09c0*/  @!P1 BRA `(.L_x_7) ;  /* 0x0000021400649947 */ /* 0x000fea0003800000 */
[----:B------:R-:W-:-:S06]  /*09d0*/  UISETP.GT.U32.AND UP0, UPT, UR10, 0x1, UPT ;  /* 0x000000010a00788c */ /* 0x000fcc000bf04070 */
[----:B------:R-:W-:-:S13]  /*09e0*/  PLOP3.LUT P0, PT, PT, PT, UP0, 0x80, 0x0 ;  /* 0x000000000000781c */ /* 0x000fda0003f0f008 */
[----:B------:R-:W-:Y:S05]  /*09f0*/  @P0 EXIT ;  /* 0x000000000000094d */ /* 0x000fea0003800000 */
[----:B------:R-:W-:Y:S01]  /*0a00*/  IMAD.MOV.U32 R5, RZ, RZ, -0x1 ;  /* 0xffffffffff057424 */ /* 0x000fe200078e00ff */
[----:B------:R-:W-:Y:S01]  /*0a10*/  ULDC.64 UR4, c[0x0][0x650] ;  /* 0x0001940000047ab9 */ /* 0x000fe20000000a00 */
[----:B------:R-:W-:Y:S01]  /*0a20*/  IMAD.MOV.U32 R4, RZ, RZ, -0x1 ;  /* 0xffffffffff047424 */ /* 0x000fe200078e00ff */
[----:B------:R-:W-:Y:S01]  /*0a30*/  ISETP.GE.U32.AND P0, PT, R8, UR4, PT ;  /* 0x0000000408007c0c */ /* 0x000fe2000bf06070 */
[----:B------:R-:W-:Y:S01]  /*0a40*/  UMOV UR10, 0xffffffff ;  /* 0xffffffff000a7882 */ /* 0x000fe20000000000 */
[----:B------:R1:W-:Y:S01]  /*0a50*/  STL [R1+0x46c], R5 ;  /* 0x00046c0501007387 */ /* 0x0003e20000100800 */
[----:B------:R-:W-:Y:S02]  /*0a60*/  PRMT R0, RZ, 0x7610, R0 ;  /* 0x00007610ff007816 */ /* 0x000fe40000000000 */
[----:B------:R-:W-:Y:S01]  /*0a70*/  ISETP.GE.U32.AND.EX P0, PT, R16, UR5, PT, P0 ;  /* 0x0000000510007c0c */ /* 0x000fe2000bf06100 */
[----:B------:R1:W-:-:S12]  /*0a80*/  STL [R1+0x468], R4 ;  /* 0x0004680401007387 */ /* 0x0003d80000100800 */
[----:B-1----:R-:W-:Y:S05]  /*0a90*/  @P0 BRA `(.L_x_8) ;  /* 0x00000004003c0947 */ /* 0x002fea0003800000 */
[----:B------:R-:W-:Y:S01]  /*0aa0*/  ULDC.64 UR14, c[0x0][0x628] ;  /* 0x00018a00000e7ab9 */ /* 0x000fe20000000a00 */
[----:B------:R-:W1:Y:S01]  /*0ab0*/  LDC.64 R6, c[0x0][0x620] ;  /* 0x00018800ff067b82 */ /* 0x000e620000000a00 */
[----:B------:R-:W-:Y:S01]  /*0ac0*/  ISETP.NE.U32.AND P0, PT, RZ, UR14, PT ;  /* 0x0000000eff007c0c */ /* 0x000fe2000bf05070 */
[----:B------:R-:W-:Y:S01]  /*0ad0*/  ULDC UR11, c[0x0][0x630] ;  /* 0x00018c00000b7ab9 */ /* 0x000fe20000000800 */
[----:B------:R-:W-:Y:S02]  /*0ae0*/  R2UR UR4, R8 ;  /* 0x00000000080472ca */ /* 0x000fe400000e0000 */
[----:B------:R-:W-:Y:S02]  /*0af0*/  ISETP.NE.AND.EX P0, PT, RZ, UR15, PT, P0 ;  /* 0x0000000fff007c0c */ /* 0x000fe4000bf05300 */
[----:B------:R-:W-:-:S11]  /*0b00*/  R2UR UR5, R16 ;  /* 0x00000000100572ca */ /* 0x000fd600000e0000 */
[----:B------:R-:W-:Y:S05]  /*0b10*/  @!P0 BRA `(.L_x_9) ;  /* 0x0000000000308947 */ /* 0x000fea0003800000 */
[----:B------:R-:W-:Y:S01]  /*0b20*/  R2UR UR4, R8 ;  /* 0x00000000080472ca */ /* 0x000fe200000e0000 */
[----:B------:R-:W-:Y:S01]  /*0b30*/  ULDC UR8, c[0x0][0x634] ;  /* 0x00018d0000087ab9 */ /* 0x000fe20000000800 */
[----:B------:R-:W-:-:S11]  /*0b40*/  R2UR UR10, R16 ;  /* 0x00000000100a72ca */ /* 0x000fd600000e0000 */
[----:B------:R-:W-:-:S04]  /*0b50*/  UIADD3 UR8, UP0, UR4, UR8, URZ ;  /* 0x0000000804087290 */ /* 0x000fc8000ff1e03f */
[----:B------:R-:W-:-:S04]  /*0b60*/  UIADD3.X UR10, URZ, UR10, URZ, UP0, !UPT ;  /* 0x0000000a3f0a7290 */ /* 0x000fc800087fe43f */
[----:B------:R-:W-:-:S04]  /*0b70*/  UIMAD.WIDE.U32 UR4, UR10, UR14, URZ ;  /* 0x0000000e0a0472a5 */ /* 0x000fc8000f8e003f */
[----:B------:R-:W-:Y:S02]  /*0b80*/  UIMAD.WIDE.U32 UR6, UP0, UR8, UR15, UR4 ;  /* 0x0000000f080672a5 */ /* 0x000fe4000f800004 */
[----:B------:R-:W-:Y:S02]  /*0b90*/  UIMAD.WIDE.U32 UR4, UR8, UR14, URZ ;  /* 0x0000000e080472a5 */ /* 0x000fe4000f8e003f */
[----:B------:R-:W-:Y:S02]  /*0ba0*/  UIADD3.X UR9, URZ, URZ, URZ, UP0, !UPT ;  /* 0x0000003f3f097290 */ /* 0x000fe400087fe43f */
[----:B------:R-:W-:Y:S01]  /*0bb0*/  UIADD3 URZ, UP0, UR5, UR6, URZ ;  /* 0x00000006053f7290 */ /* 0x000fe2000ff1e03f */
[----:B------:R-:W-:-:S03]  /*0bc0*/  UMOV UR8, UR7 ;  /* 0x0000000700087c82 */ /* 0x000fc60008000000 */
[----:B------:R-:W-:-:S12]  /*0bd0*/  UIMAD.WIDE.U32.X UR4, UR10, UR15, UR8, UP0 ;  /* 0x0000000f0a0472a5 */ /* 0x000fd800080e0408 */
.L_x_9:
[----:B------:R-:W-:Y:S01]  /*0be0*/  USHF.R.U64 UR10, UR4, UR11, UR5 ;  /* 0x0000000b040a7299 */ /* 0x000fe20008001205 */
[----:B------:R-:W2:Y:S01]  /*0bf0*/  LDC.64 R20, c[0x0][0x640] ;  /* 0x00019000ff147b82 */ /* 0x000ea20000000a00 */
[----:B------:R-:W-:Y:S01]  /*0c00*/  USHF.R.U32.HI UR4, URZ, UR11, UR5 ;  /* 0x0000000b3f047299 */ /* 0x000fe20008011605 */
[----:B------:R-:W-:Y:S02]  /*0c10*/  IMAD.MOV.U32 R4, RZ, RZ, R8 ;  /* 0x000000ffff047224 */ /* 0x000fe400078e0008 */
[----:B------:R-:W-:Y:S01]  /*0c20*/  IMAD R12, R13, R12, R2 ;  /* 0x0000000c0d0c7224 */ /* 0x000fe200078e0202 */
[----:B------:R-:W-:Y:S01]  /*0c30*/  IADD3 R3, P0, RZ, -UR10, RZ ;  /* 0x8000000aff037c10 */ /* 0x000fe2000ff1e0ff */
[----:B------:R-:W-:Y:S02]  /*0c40*/  IMAD.MOV.U32 R13, RZ, RZ, 0x1 ;  /* 0x00000001ff0d7424 */ /* 0x000fe400078e00ff */
[----:B------:R-:W3:Y:S02]  /*0c50*/  LDC R10, c[0x0][0x618] ;  /* 0x00018600ff0a7b82 */ /* 0x000ee40000000800 */
[----:B------:R-:W-:-:S04]  /*0c60*/  IMAD.X R5, RZ, RZ, ~UR4, P0 ;  /* 0x80000004ff057e24 */ /* 0x000fc800080e06ff */
[-C--:B-1----:R-:W-:Y:S02]  /*0c70*/  IMAD R0, R5, R6.reuse, RZ ;  /* 0x0000000605007224 */ /* 0x082fe400078e02ff */
[----:B------:R-:W1:Y:S01]  /*0c80*/  LDC R14, c[0x0][0x608] ;  /* 0x00018200ff0e7b82 */ /* 0x000e620000000800 */
[----:B------:R-:W-:Y:S02]  /*0c90*/  IMAD.MOV.U32 R5, RZ, RZ, R16 ;  /* 0x000000ffff057224 */ /* 0x000fe400078e0010 */
[----:B------:R-:W-:-:S05]  /*0ca0*/  IMAD.WIDE.U32 R4, R3, R6, R4 ;  /* 0x0000000603047225 */ /* 0x000fca00078e0004 */
[----:B------:R-:W4:Y:S01]  /*0cb0*/  LDC R18, c[0x0][0x658] ;  /* 0x00019600ff127b82 */ /* 0x000f220000000800 */
[----:B------:R-:W-:Y:S01]  /*0cc0*/  IMAD R3, R3, R7, R0 ;  /* 0x0000000703037224 */ /* 0x000fe200078e0200 */
[----:B--2---:R-:W-:-:S03]  /*0cd0*/  ISETP.NE.U32.AND P0, PT, R20, RZ, PT ;  /* 0x000000ff1400720c */ /* 0x004fc60003f05070 */
[----:B------:R-:W-:Y:S01]  /*0ce0*/  IMAD.IADD R3, R5, 0x1, R3 ;  /* 0x0000000105037824 */ /* 0x000fe200078e0203 */
[----:B------:R-:W-:Y:S01]  /*0cf0*/  ISETP.NE.AND.EX P0, PT, R21, RZ, PT, P0 ;  /* 0x000000ff1500720c */ /* 0x000fe20003f05300 */
[----:B------:R-:W-:Y:S01]  /*0d00*/  IMAD.MOV.U32 R5, RZ, RZ, -0x1 ;  /* 0xffffffffff057424 */ /* 0x000fe200078e00ff */
[----:B0-----:R-:W0:Y:S02]  /*0d10*/  LDC R16, c[0x0][0x600] ;  /* 0x00018000ff107b82 */ /* 0x001e240000000800 */
[-CC-:B---3--:R-:W-:Y:S02]  /*0d20*/  SHF.R.U64 R8, R4, R10.reuse, R3.reuse ;  /* 0x0000000a04087219 */ /* 0x188fe40000001203 */
[----:B------:R-:W-:-:S04]  /*0d30*/  SHF.R.U32.HI R3, RZ, R10, R3 ;  /* 0x0000000aff037219 */ /* 0x000fc80000011603 */
[----:B------:R-:W2:Y:S01]  /*0d40*/  LDC R15, c[0x0][0x648] ;  /* 0x00019200ff0f7b82 */ /* 0x000ea20000000800 */
[-CC-:B-1----:R-:W-:Y:S02]  /*0d50*/  SHF.R.U64 R23, R8, R14.reuse, R3.reuse ;  /* 0x0000000e08177219 */ /* 0x182fe40000001203 */
[----:B------:R-:W-:-:S05]  /*0d60*/  SHF.R.U32.HI R3, RZ, R14, R3 ;  /* 0x0000000eff037219 */ /* 0x000fca0000011603 */
[----:B------:R-:W1:Y:S01]  /*0d70*/  LDC R17, c[0x0][0x638] ;  /* 0x00018e00ff117b82 */ /* 0x000e620000000800 */
[-CC-:B----4-:R-:W-:Y:S02]  /*0d80*/  SHF.R.U64 R10, R23, R18.reuse, R3.reuse ;  /* 0x00000012170a7219 */ /* 0x190fe40000001203 */
[-C--:B------:R-:W-:Y:S02]  /*0d90*/  SHF.L.U32 R0, R5, R18.reuse, RZ ;  /* 0x0000001205007219 */ /* 0x080fe400000006ff */
[----:B------:R-:W-:Y:S01]  /*0da0*/  SHF.R.U32.HI R3, RZ, R18, R3 ;  /* 0x00000012ff037219 */ /* 0x000fe20000011603 */
[----:B------:R-:W-:Y:S01]  /*0db0*/  IMAD.MOV.U32 R2, RZ, RZ, R10 ;  /* 0x000000ffff027224 */ /* 0x000fe200078e000a */
[----:B------:R-:W-:Y:S01]  /*0dc0*/  LOP3.LUT R0, RZ, R0, RZ, 0x33, !PT ;  /* 0x00000000ff007212 */ /* 0x000fe200078e33ff */
[----:B------:R-:W3:Y:S01]  /*0dd0*/  LDC R19, c[0x0][0x610] ;  /* 0x00018400ff137b82 */ /* 0x000ee20000000800 */
[----:B------:R-:W-:Y:S05]  /*0de0*/  @!P0 BRA `(.L_x_10) ;  /* 0x0000000000288947 */ /* 0x000fea0003800000 */
[----:B------:R-:W4:Y:S02]  /*0df0*/  LDC R7, c[0x0][0x64c] ;  /* 0x00019300ff077b82 */ /* 0x000f240000000800 */
[----:B----4-:R-:W-:-:S05]  /*0e00*/  IADD3 R7, P0, R10, R7, RZ ;  /* 0x000000070a077210 */ /* 0x010fca0007f1e0ff */
[----:B------:R-:W-:-:S04]  /*0e10*/  IMAD.X R9, RZ, RZ, R3, P0 ;  /* 0x000000ffff097224 */ /* 0x000fc800000e0603 */
[----:B------:R-:W-:-:S04]  /*0e20*/  IMAD.WIDE.U32 R2, R9, R20, RZ ;  /* 0x0000001409027225 */ /* 0x000fc800078e00ff */
[----:B------:R-:W-:-:S04]  /*0e30*/  IMAD.WIDE.U32 R4, P0, R7, R21, R2 ;  /* 0x0000001507047225 */ /* 0x000fc80007800002 */
[----:B------:R-:W-:-:S04]  /*0e40*/  IMAD.WIDE.U32 R2, R7, R20, RZ ;  /* 0x0000001407027225 */ /* 0x000fc800078e00ff */
[----:B------:R-:W-:Y:S01]  /*0e50*/  IMAD.X R7, RZ, RZ, RZ, P0 ;  /* 0x000000ffff077224 */ /* 0x000fe200000e06ff */
[----:B------:R-:W-:Y:S01]  /*0e60*/  IADD3 RZ, P0, R3, R4, RZ ;  /* 0x0000000403ff7210 */ /* 0x000fe20007f1e0ff */
[----:B------:R-:W-:-:S04]  /*0e70*/  IMAD.MOV.U32 R6, RZ, RZ, R5 ;  /* 0x000000ffff067224 */ /* 0x000fc800078e0005 */
[----:B------:R-:W-:-:S08]  /*0e80*/  IMAD.WIDE.U32.X R2, R9, R21, R6, P0 ;  /* 0x0000001509027225 */ /* 0x000fd000000e0406 */
.L_x_10:
[----:B--2---:R-:W-:Y:S01]  /*0e90*/  SHF.R.U64 R4, R2, R15, R3 ;  /* 0x0000000f02047219 */ /* 0x004fe20000001203 */
[----:B0-----:R-:W-:Y:S01]  /*0ea0*/  VIADD R5, R16, 0xffffffff ;  /* 0xffffffff10057836 */ /* 0x001fe20000000000 */
[----:B------:R-:W-:Y:S02]  /*0eb0*/  SHF.L.U32 R2, R13, R18, RZ ;  /* 0x000000120d027219 */ /* 0x000fe400000006ff */
[----:B------:R-:W-:Y:S01]  /*0ec0*/  LOP3.LUT R3, R23, R0, RZ, 0xc0, !PT ;  /* 0x0000000017037212 */ /* 0x000fe200078ec0ff */
[----:B------:R-:W-:Y:S01]  /*0ed0*/  IMAD.MOV R6, RZ, RZ, -R4 ;  /* 0x000000ffff067224 */ /* 0x000fe200078e0a04 */
[----:B------:R-:W-:Y:S02]  /*0ee0*/  SEL R0, R11, R12, !P4 ;  /* 0x0000000c0b007207 */ /* 0x000fe40006000000 */
[----:B------:R-:W-:Y:S01]  /*0ef0*/  LOP3.LUT R5, R8, R5, RZ, 0xc0, !PT ;  /* 0x0000000508057212 */ /* 0x000fe200078ec0ff */
[----:B------:R-:W-:Y:S02]  /*0f00*/  IMAD R7, R2, R4, R3 ;  /* 0x0000000402077224 */ /* 0x000fe400078e0203 */
[----:B-1----:R-:W-:-:S02]  /*0f10*/  IMAD R3, R6, R17, R10 ;  /* 0x0000001106037224 */ /* 0x002fc400078e020a */
[----:B---3--:R-:W-:Y:S02]  /*0f20*/  IMAD R2, R7, R19, R0 ;  /* 0x0000001307027224 */ /* 0x008fe400078e0200 */
[----:B------:R-:W-:Y:S02]  /*0f30*/  IMAD R3, R3, R16, R5 ;  /* 0x0000001003037224 */ /* 0x000fe400078e0205 */
[----:B------:R-:W-:-:S03]  /*0f40*/  IMAD.MOV.U32 R0, RZ, RZ, 0x1 ;  /* 0x00000001ff007424 */ /* 0x000fc600078e00ff */
[----:B------:R-:W-:Y:S02]  /*0f50*/  SEL R4, R3, R2, !P4 ;  /* 0x0000000203047207 */ /* 0x000fe40006000000 */
[----:B------:R-:W-:-:S03]  /*0f60*/  SEL R2, R2, R3, !P4 ;  /* 0x0000000302027207 */ /* 0x000fc60006000000 */
[----:B------:R1:W-:Y:S04]  /*0f70*/  STL [R1+0x468], R4 ;  /* 0x0004680401007387 */ /* 0x0003e80000100800 */
[----:B------:R1:W-:Y:S02]  /*0f80*/  STL [R1+0x46c], R2 ;  /* 0x00046c0201007387 */ /* 0x0003e40000100800 */
.L_x_8:
[----:B------:R-:W-:-:S08]  /*0f90*/  NOP ;  /* 0x0000000000007918 */ /* 0x000fd00000000000 */
[----:B------:R-:W2:Y:S02]  /*0fa0*/  USETMAXREG.TRY_ALLOC.CTAPOOL UP0, 0xf0 ;  /* 0x000000f0000079c8 */ /* 0x000ea40008000600 */
[----:B--2---:R-:W-:-:S13]  /*0fb0*/  PLOP3.LUT P0, PT, PT, PT, UP0, 0x80, 0x0 ;  /* 0x000000000000781c */ /* 0x004fda0003f0f008 */
[----:B------:R-:W-:Y:S05]  /*0fc0*/  @!P0 BRA `(.L_x_8) ;  /* 0xfffffffc00f08947 */ /* 0x000fea000383ffff */
[----:B------:R-:W-:Y:S01]  /*0fd0*/  ULDC.64 UR4, c[0x0][0x598] ;  /* 0x0001660000047ab9 */ /* 0x000fe20000000a00 */
[----:B------:R-:W-:Y:S01]  /*0fe0*/  ULDC.64 UR20, c[0x0][0x208] ;  /* 0x0000820000147ab9 */ /* 0x000fe20000000a00 */
[----:B------:R-:W-:-:S04]  /*0ff0*/  ISETP.NE.U32.AND P0, PT, RZ, UR4, PT ;  /* 0x00000004ff007c0c */ /* 0x000fc8000bf05070 */
[----:B------:R-:W-:-:S13]  /*1000*/  ISETP.NE.AND.EX P0, PT, RZ, UR5, PT, P0 ;  /* 0x00000005ff007c0c */ /* 0x000fda000bf05300 */
[----:B------:R-:W-:Y:S05]  /*1010*/  @!P0 BRA `(.L_x_11) ;  /* 0x0000000000208947 */ /* 0x000fea0003800000 */
[----:B-1----:R-:W1:Y:S02]  /*1020*/  LDC.64 R2, c[0x0][0x598] ;  /* 0x00016600ff027b82 */ /* 0x002e640000000a00 */
[----:B-1----:R-:W2:Y:S02]  /*1030*/  LDG.E.64 R2, desc[UR20][R2.64] ;  /* 0x0000001402027981 */ /* 0x002ea4000c1e1b00 */
[----:B--2---:R-:W-:-:S04]  /*1040*/  ISETP.NE.U32.AND P0, PT, R2, RZ, PT ;  /* 0x000000ff0200720c */ /* 0x004fc80003f05070 */
[----:B------:R-:W-:-:S13]  /*1050*/  ISETP.NE.AND.EX P0, PT, R3, RZ, PT, P0 ;  /* 0x000000ff0300720c */ /* 0x000fda0003f05300 */
[----:B------:R-:W-:Y:S05]  /*1060*/  @!P0 BRA `(.L_x_11) ;  /* 0x00000000000c8947 */ /* 0x000fea0003800000 */
[----:B------:R-:W2:Y:S02]  /*1070*/  LD.E R2, desc[UR20][R2.64] ;  /* 0x0000001402027980 */ /* 0x000ea4000c101900 */
[----:B--2---:R-:W-:Y:S01]  /*1080*/  R2UR UR22, R2 ;  /* 0x00000000021672ca */ /* 0x004fe200000e0000 */
[----:B------:R-:W-:-:S14]  /*1090*/  BRA `(.L_x_12) ;  /* 0x0000000000247947 */ /* 0x000fdc0003800000 */
.L_x_11:
[----:B------:R-:W-:Y:S02]  /*10a0*/  ULDC.64 UR4, c[0x0][0x588] ;  /* 0x0001620000047ab9 */ /* 0x000fe40000000a00 */
[----:B------:R-:W-:-:S04]  /*10b0*/  ISETP.NE.U32.AND P0, PT, RZ, UR4, PT ;  /* 0x00000004ff007c0c */ /* 0x000fc8000bf05070 */
[----:B------:R-:W-:-:S13]  /*10c0*/  ISETP.NE.AND.EX P0, PT, RZ, UR5, PT, P0 ;  /* 0x00000005ff007c0c */ /* 0x000fda000bf05300 */
[----:B------:R-:W-:Y:S05]  /*10d0*/  @!P0 BRA `(.L_x_13) ;  /* 0x0000000000108947 */ /* 0x000fea0003800000 */
[----:B-1----:R-:W1:Y:S02]  /*10e0*/  LDC.64 R2, c[0x0][0x588] ;  /* 0x00016200ff027b82 */ /* 0x002e640000000a00 */
[----:B-1----:R-:W2:Y:S02]  /*10f0*/  LDG.E R2, desc[UR20][R2.64] ;  /* 0x0000001402027981 */ /* 0x002ea4000c1e1900 */
[----:B--2---:R-:W-:Y:S01]  /*1100*/  R2UR UR22, R2 ;  /* 0x00000000021672ca */ /* 0x004fe200000e0000 */
[----:B------:R-:W-:-:S14]  /*1110*/  BRA `(.L_x_12) ;  /* 0x0000000000047947 */ /* 0x000fdc0003800000 */
.L_x_13:
[----:B------:R-:W-:-:S05]  /*1120*/  ULDC UR22, c[0x0][0x580] ;  /* 0x0001600000167ab9 */ /* 0x000fca0000000800 */
.L_x_12:
[----:B------:R-:W-:Y:S02]  /*1130*/  ULDC.64 UR4, c[0x0][0x5a0] ;  /* 0x0001680000047ab9 */ /* 0x000fe40000000a00 */
        /* <DEDUP_REMOVED lines=11> */
.L_x_14:
        /* <DEDUP_REMOVED lines=8> */
.L_x_16:
[----:B------:R-:W-:-:S05]  /*1270*/  ULDC UR23, c[0x0][0x584] ;  /* 0x0001610000177ab9 */ /* 0x000fca0000000800 */
.L_x_15:
[----:B------:R-:W-:-:S13]  /*1280*/  LOP3.LUT P0, RZ, R0, 0xff, RZ, 0xc0, !PT ;  /* 0x000000ff00ff7812 */ /* 0x000fda000780c0ff */
[----:B------:R-:W-:Y:S05]  /*1290*/  @!P0 EXIT ;  /* 0x000000000000894d */ /* 0x000fea0003800000 */
[----:B------:R-:W-:Y:S01]  /*12a0*/  ULDC UR4, c[0x0][0x28c] ;  /* 0x0000a30000047ab9 */ /* 0x000fe20000000800 */
[----:B------:R-:W-:Y:S02]  /*12b0*/  ULOP3.LUT UR24, UR13, 0x1, URZ, 0xfc, !UPT ;  /* 0x000000010d187892 */ /* 0x000fe4000f8efc3f */
[----:B------:R-:W-:-:S04]  /*12c0*/  UIADD3 UR4, UR4, 0x1f, URZ ;  /* 0x0000001f04047890 */ /* 0x000fc8000fffe03f */
[----:B------:R-:W-:-:S04]  /*12d0*/  USHF.R.S32.HI UR5, URZ, 0x1f, UR4 ;  /* 0x0000001f3f057899 */ /* 0x000fc80008011404 */
[----:B------:R-:W-:-:S03]  /*12e0*/  ULEA.HI UR5, UR5, UR4, URZ, 0x5 ;  /* 0x0000000405057291 */ /* 0x000fc6000f8f283f */
[----:B------:R-:W-:Y:S01]  /*12f0*/  UMOV UR4, URZ ;  /* 0x0000003f00047c82 */ /* 0x000fe20008000000 */
[----:B------:R-:W-:-:S03]  /*1300*/  USHF.R.S32.HI UR9, URZ, 0x5, UR5 ;  /* 0x000000053f097899 */ /* 0x000fc60008011405 */
[----:B------:R-:W-:-:S09]  /*1310*/  UMOV UR5, URZ ;  /* 0x0000003f00057c82 */ /* 0x000fd20008000000 */
.L_x_555:
[----:B------:R-:W-:Y:S01]  /*1320*/  STL [R1+0x454], RZ ;  /* 0x000454ff01007387 */ /* 0x000fe20000100800 */
[----:B--2---:R-:W2:Y:S01]  /*1330*/  S2UR UR16, SR_CgaCtaId ;  /* 0x00000000001079c3 */ /* 0x004ea20000008800 */
[----:B------:R-:W-:Y:S01]  /*1340*/  UMOV UR15, 0x400 ;  /* 0x00000400000f7882 */ /* 0x000fe20000000000 */
[----:B------:R-:W-:Y:S01]  /*1350*/  UMOV UR6, URZ ;  /* 0x0000003f00067c82 */ /* 0x000fe20008000000 */
[----:B------:R-:W-:Y:S01]  /*1360*/  STL [R1+0x450], RZ ;  /* 0x000450ff01007387 */ /* 0x000fe20000100800 */
[----:B------:R-:W-:Y:S01]  /*1370*/  UMOV UR7, URZ ;  /* 0x0000003f00077c82 */ /* 0x000fe20008000000 */
[----:B------:R-:W-:Y:S01]  /*1380*/  UMOV UR8, URZ ;  /* 0x0000003f00087c82 */ /* 0x000fe20008000000 */
[----:B------:R-:W-:Y:S01]  /*1390*/  CS2R R236, SRZ ;  /* 0x0000000000ec7805 */ /* 0x000fe2000001ff00 */
[----:B------:R-:W-:Y:S01]  /*13a0*/  STL [R1+0x44c], RZ ;  /* 0x00044cff01007387 */ /* 0x000fe20000100800 */
[----:B-1----:R-:W1:Y:S01]  /*13b0*/  LDC R2, c[0x0][0x28c] ;  /* 0x0000a300ff027b82 */ /* 0x002e620000000800 */
[----:B------:R-:W-:-:S02]  /*13c0*/  CS2R R234, SRZ ;  /* 0x0000000000ea7805 */ /* 0x000fc4000001ff00 */
[----:B------:R-:W-:Y:S01]  /*13d0*/  CS2R R232, SRZ ;  /* 0x0000000000e87805 */ /* 0x000fe2000001ff00 */
[----:B------:R-:W-:Y:S01]  /*13e0*/  STL [R1+0x448], RZ ;  /* 0x000448ff01007387 */ /* 0x000fe20000100800 */
[----:B------:R-:W-:Y:S02]  /*13f0*/  CS2R R230, SRZ ;  /* 0x0000000000e67805 */ /* 0x000fe4000001ff00 */
[----:B------:R-:W-:Y:S02]  /*1400*/  CS2R R228, SRZ ;  /* 0x0000000000e47805 */ /* 0x000fe4000001ff00 */
[----:B------:R-:W-:Y:S01]  /*1410*/  CS2R R226, SRZ ;  /* 0x0000000000e27805 */ /* 0x000fe2000001ff00 */
[----:B------:R-:W-:Y:S01]  /*1420*/  STL [R1+0x444], RZ ;  /* 0x000444ff01007387 */ /* 0x000fe20000100800 */
[----:B------:R-:W-:Y:S02]  /*1430*/  CS2R R224, SRZ ;  /* 0x0000000000e07805 */ /* 0x000fe4000001ff00 */
        /* <DEDUP_REMOVED lines=15> */
[----:B-1----:R-:W-:Y:S02]  /*1530*/  ISETP.GE.AND P0, PT, R2, 0x1, PT ;  /* 0x000000010200780c */ /* 0x002fe40003f06270 */
        /* <DEDUP_REMOVED lines=37> */
[----:B0-----:R-:W-:Y:S01]  /*1790*/  CS2R R16, SRZ ;  /* 0x0000000000107805 */ /* 0x001fe2000001ff00 */
        /* <DEDUP_REMOVED lines=93> */
[----:B------:R-:W-:-:S03]  /*1d70*/  CS2R R150, SRZ ;  /* 0x0000000000967805 */ /* 0x000fc6000001ff00 */
[----:B------:R-:W-:Y:S04]  /*1d80*/  STL [R1+0x3ac], RZ ;  /* 0x0003acff01007387 */ /* 0x000fe80000100800 */
        /* <DEDUP_REMOVED lines=107> */
[----:B------:R-:W-:Y:S04]  /*2440*/  STL [R1], RZ ;  /* 0x000000ff01007387 */ /* 0x000fe80000100800 */
        /* <DEDUP_REMOVED lines=39> */
[----:B------:R-:W-:Y:S01]  /*26c0*/  STL [R1+0xa0], RZ ;  /* 0x0000a0ff01007387 */ /* 0x000fe20000100800 */
[----:B------:R-:W0:Y:S03]  /*26d0*/  S2R R0, SR_TID.X ;  /* 0x0000000000007919 */ /* 0x000e260000002100 */
        /* <DEDUP_REMOVED lines=8> */
[----:B0-----:R-:W-:-:S03]  /*2760*/  LOP3.LUT R0, R0, 0x80, RZ, 0xc0, !PT ;  /* 0x0000008000007812 */ /* 0x001fc600078ec0ff */
[----:B------:R-:W-:Y:S01]  /*2770*/  STL [R1+0xc4], RZ ;  /* 0x0000c4ff01007387 */ /* 0x000fe20000100800 */
[----:B------:R-:W-:-:S03]  /*2780*/  SHF.R.U32.HI R0, RZ, 0x7, R0 ;  /* 0x00000007ff007819 */ /* 0x000fc60000011600 */
        /* <DEDUP_REMOVED lines=33> */
[----:B------:R-:W0:Y:S04]  /*29a0*/  SHFL.IDX PT, R0, R0, RZ, 0x1f ;  /* 0x00001fff00007589 */ /* 0x000e2800000e0000 */
[----:B------:R1:W-:Y:S04]  /*29b0*/  STL [R1+0x14c], RZ ;  /* 0x00014cff01007387 */ /* 0x0003e80000100800 */
[----:B------:R1:W-:Y:S04]  /*29c0*/  STL [R1+0x150], RZ ;  /* 0x000150ff01007387 */ /* 0x0003e80000100800 */
[----:B------:R1:W-:Y:S04]  /*29d0*/  STL [R1+0x154], RZ ;  /* 0x000154ff01007387 */ /* 0x0003e80000100800 */
[----:B------:R1:W-:Y:S04]  /*29e0*/  STL [R1+0x158], RZ ;  /* 0x000158ff01007387 */ /* 0x0003e80000100800 */
[----:B------:R1:W-:Y:S04]  /*29f0*/  STL [R1+0x15c], RZ ;  /* 0x00015cff01007387 */ /* 0x0003e80000100800 */
[----:B------:R1:W-:Y:S01]  /*2a00*/  STL [R1+0x160], RZ ;  /* 0x000160ff01007387 */ /* 0x0003e20000100800 */
[----:B0-----:R-:W-:Y:S01]  /*2a10*/  R2UR UR12, R0 ;  /* 0x00000000000c72ca */ /* 0x001fe200000e0000 */
[----:B------:R-:W-:-:S02]  /*2a20*/  IMAD.U32 R0, RZ, RZ, UR4 ;  /* 0x00000004ff007e24 */ /* 0x000fc4000f8e00ff */
[----:B------:R1:W-:Y:S04]  /*2a30*/  STL [R1+0x164], RZ ;  /* 0x000164ff01007387 */ /* 0x0003e80000100800 */
[----:B------:R1:W-:Y:S04]  /*2a40*/  STL [R1+0x168], RZ ;  /* 0x000168ff01007387 */ /* 0x0003e80000100800 */
[----:B------:R1:W-:Y:S02]  /*2a50*/  STL [R1+0x16c], RZ ;  /* 0x00016cff01007387 */ /* 0x0003e40000100800 */
[----:B------:R-:W-:-:S02]  /*2a60*/  ULEA.HI UR11, UR12, UR12, URZ, 0x1 ;  /* 0x0000000c0c0b7291 */ /* 0x000fc4000f8f083f */
[----:B------:R1:W-:Y:S02]  /*2a70*/  STL [R1+0x170], RZ ;  /* 0x000170ff01007387 */ /* 0x0003e40000100800 */
[----:B------:R-:W-:Y:S02]  /*2a80*/  ULOP3.LUT UR14, UR11, 0x1ffffe, URZ, 0xc0, !UPT ;  /* 0x001ffffe0b0e7892 */ /* 0x000fe4000f8ec03f */
[----:B------:R1:W-:Y:S01]  /*2a90*/  STL [R1+0x174], RZ ;  /* 0x000174ff01007387 */ /* 0x0003e20000100800 */
[----:B--2---:R-:W-:Y:S02]  /*2aa0*/  ULEA UR11, UR16, UR15, 0x18 ;  /* 0x0000000f100b7291 */ /* 0x004fe4000f8ec03f */
[----:B------:R-:W-:Y:S01]  /*2ab0*/  UIADD3 UR14, UR12, -UR14, URZ ;  /* 0x8000000e0c0e7290 */ /* 0x000fe2000fffe03f */
[----:B------:R1:W-:Y:S03]  /*2ac0*/  STL [R1+0x178], RZ ;  /* 0x000178ff01007387 */ /* 0x0003e60000100800 */
[----:B------:R-:W-:Y:S01]  /*2ad0*/  ULEA UR14, UR14, UR11, 0xb ;  /* 0x0000000b0e0e7291 */ /* 0x000fe2000f8e583f */
[----:B------:R1:W-:Y:S03]  /*2ae0*/  STL [R1+0x17c], RZ ;  /* 0x00017cff01007387 */ /* 0x0003e60000100800 */
[----:B------:R-:W-:Y:S01]  /*2af0*/  UIADD3 UR14, UR14, 0x100, URZ ;  /* 0x000001000e0e7890 */ /* 0x000fe2000fffe03f */
[----:B------:R1:W-:Y:S03]  /*2b00*/  STL [R1+0x180], RZ ;  /* 0x000180ff01007387 */ /* 0x0003e60000100800 */
[----:B------:R-:W-:Y:S01]  /*2b10*/  USHF.R.U32.HI UR12, URZ, 0x4, UR14 ;  /* 0x000000043f0c7899 */ /* 0x000fe2000801160e */
[----:B------:R1:W-:Y:S02]  /*2b20*/  STL [R1+0x184], RZ ;  /* 0x000184ff01007387 */ /* 0x0003e40000100800 */
[----:B------:R-:W-:Y:S01]  /*2b30*/  UMOV UR14, UR5 ;  /* 0x00000005000e7c82 */ /* 0x000fe20008000000 */
[----:B------:R-:W-:Y:S01]  /*2b40*/  ULOP3.LUT UR12, UR12, 0x3fff, URZ, 0xc0, !UPT ;  /* 0x00003fff0c0c7892 */ /* 0x000fe2000f8ec03f */
[----:B------:R1:W-:Y:S04]  /*2b50*/  STL [R1+0x188], RZ ;  /* 0x000188ff01007387 */ /* 0x0003e80000100800 */
        /* <DEDUP_REMOVED lines=28> */
[----:B------:R1:W-:Y:S01]  /*2d20*/  STL [R1+0x1fc], RZ ;  /* 0x0001fcff01007387 */ /* 0x0003e20000100800 */
[----:B------:R-:W-:Y:S05]  /*2d30*/  @!P0 BRA `(.L_x_17) ;  /* 0x0000003400dc8947 */ /* 0x000fea0003800000 */
[----:B------:R-:W-:-:S06]  /*2d40*/  UISETP.NE.AND UP0, UPT, UR24, 0x3, UPT ;  /* 0x000000031800788c */ /* 0x000fcc000bf05270 */
[----:B------:R-:W-:-:S13]  /*2d50*/  PLOP3.LUT P1, PT, PT, PT, UP0, 0x80, 0x0 ;  /* 0x000000000000781c */ /* 0x000fda0003f2f008 */
[----:B------:R-:W-:Y:S05]  /*2d60*/  @!P1 BRA `(.L_x_18) ;  /* 0x0000000000049947 */ /* 0x000fea0003800000 */
[----:B------:R-:W-:Y:S01]  /*2d70*/  BPT.TRAP 0x1 ;  /* 0x000000040000795c */ /* 0x000fe20000300000 */
.L_x_18:
[----:B------:R-:W-:Y:S01]  /*2d80*/  ULEA UR7, UR5, UR11, 0x3 ;  /* 0x0000000b05077291 */ /* 0x000fe2000f8e183f */
[----:B------:R-:W-:-:S05]  /*2d90*/  IMAD.U32 R0, RZ, RZ, UR4 ;  /* 0x00000004ff007e24 */ /* 0x000fca000f8e00ff */
[----:B------:R-:W-:-:S04]  /*2da0*/  SHF.L.U32 R0, R0, 0x1f, RZ ;  /* 0x0000001f00007819 */ /* 0x000fc800000006ff */
[----:B------:R0:W2:Y:S01]  /*2db0*/  SYNCS.PHASECHK.TRANS64.TRYWAIT P0, [UR7], R0 ;  /* 0x00000000ff0075a7 */ /* 0x0000a20008000147 */
[----:B------:R-:W-:Y:S05]  /*2dc0*/  @!P1 BRA `(.L_x_19) ;  /* 0x0000000000049947 */ /* 0x000fea0003800000 */
[----:B------:R-:W-:Y:S01]  /*2dd0*/  BPT.TRAP 0x1 ;  /* 0x000000040000795c */ /* 0x000fe20000300000 */
.L_x_19:
[----:B------:R3:W-:Y:S01]  /*2de0*/  STL [R1+0x454], RZ ;  /* 0x000454ff01007387 */ /* 0x0007e20000100800 */
[----:B------:R-:W-:Y:S01]  /*2df0*/  UMOV UR6, 0x1 ;  /* 0x0000000100067882 */ /* 0x000fe20000000000 */
[----:B--2---:R-:W-:Y:S05]  /*2e00*/  @P0 BRA `(.L_x_20) ;  /* 0x0000000000080947 */ /* 0x004fea0003800000 */
[----:B------:R-:W2:Y:S02]  /*2e10*/  SYNCS.PHASECHK.TRANS64.TRYWAIT P0, [UR7], R0 ;  /* 0x00000000ff0075a7 */ /* 0x000ea40008000147 */
[----:B--2---:R-:W-:Y:S05]  /*2e20*/  @!P0 BRA `(.L_x_21) ;  /* 0x0000020800388947 */ /* 0x004fea0003800000 */
.L_x_20:
[----:B------:R-:W-:Y:S01]  /*2e30*/  UIADD3 UR7, UR11, 0xa100, URZ ;  /* 0x0000a1000b077890 */ /* 0x000fe2000fffe03f */
[----:B------:R-:W-:Y:S01]  /*2e40*/  WARPGROUP.ARRIVE ;  /* 0x00000000000079c5 */ /* 0x000fe20000000000 */
[----:B------:R-:W-:Y:S01]  /*2e50*/  ULOP3.LUT UR16, UR12, 0x10000, URZ, 0xfc, !UPT ;  /* 0x000100000c107892 */ /* 0x000fe2000f8efc3f */
[----:B------:R-:W-:Y:S01]  /*2e60*/  STL [R1+0x450], RZ ;  /* 0x000450ff01007387 */ /* 0x000fe20000100800 */
[----:B------:R-:W-:Y:S01]  /*2e70*/  USHF.R.U32.HI UR7, URZ, 0x4, UR7 ;  /* 0x000000043f077899 */ /* 0x000fe20008011607 */
[----:B------:R-:W-:Y:S01]  /*2e80*/  CS2R R236, SRZ ;  /* 0x0000000000ec7805 */ /* 0x000fe2000001ff00 */
[----:B------:R-:W-:Y:S01]  /*2e90*/  ULEA UR16, UR5, UR16, 0x9 ;  /* 0x0000001005107291 */ /* 0x000fe2000f8e483f */
[----:B------:R-:W-:Y:S01]  /*2ea0*/  STL [R1+0x44c], RZ ;  /* 0x00044cff01007387 */ /* 0x000fe20000100800 */
[----:B------:R-:W-:Y:S01]  /*2eb0*/  ULOP3.LUT UR7, UR7, 0x3fff, URZ, 0xc0, !UPT ;  /* 0x00003fff07077892 */ /* 0x000fe2000f8ec03f */
[----:B------:R-:W-:Y:S01]  /*2ec0*/  CS2R R234, SRZ ;  /* 0x0000000000ea7805 */ /* 0x000fe2000001ff00 */
[----:B------:R-:W-:Y:S01]  /*2ed0*/  UMOV UR17, 0xc0000010 ;  /* 0xc000001000117882 */ /* 0x000fe20000000000 */
[----:B------:R-:W-:Y:S01]  /*2ee0*/  UMOV UR19, 0xc0000010 ;  /* 0xc000001000137882 */ /* 0x000fe20000000000 */
[----:B------:R-:W-:Y:S01]  /*2ef0*/  ULOP3.LUT UR7, UR7, 0x10000, URZ, 0xfc, !UPT ;  /* 0x0001000007077892 */ /* 0x000fe2000f8efc3f */
[----:B------:R-:W-:Y:S01]  /*2f00*/  STL [R1+0x448], RZ ;  /* 0x000448ff01007387 */ /* 0x000fe20000100800 */
[----:B------:R-:W-:-:S02]  /*2f10*/  CS2R R232, SRZ ;  /* 0x0000000000e87805 */ /* 0x000fc4000001ff00 */
[----:B------:R-:W-:Y:S01]  /*2f20*/  CS2R R230, SRZ ;  /* 0x0000000000e67805 */ /* 0x000fe2000001ff00 */
[----:B------:R-:W-:Y:S01]  /*2f30*/  ULEA UR18, UR5, UR7, 0x9 ;  /* 0x0000000705127291 */ /* 0x000fe2000f8e483f */
[----:B------:R-:W-:Y:S01]  /*2f40*/  STL [R1+0x444], RZ ;  /* 0x000444ff01007387 */ /* 0x000fe20000100800 */
[----:B------:R-:W-:Y:S01]  /*2f50*/  CS2R R228, SRZ ;  /* 0x0000000000e47805 */ /* 0x000fe2000001ff00 */
[----:B------:R-:W-:Y:S01]  /*2f60*/  ULDC UR7, c[0x0][0x50c] ;  /* 0x0001430000077ab9 */ /* 0x000fe20000000800 */
[----:B------:R-:W-:Y:S01]  /*2f70*/  CS2R R226, SRZ ;  /* 0x0000000000e27805 */ /* 0x000fe2000001ff00 */
[----:B------:R-:W-:Y:S01]  /*2f80*/  STL [R1+0x440], RZ ;  /* 0x000440ff01007387 */ /* 0x000fe20000100800 */
[----:B------:R-:W-:Y:S01]  /*2f90*/  UISETP.NE.AND UP0, UPT, UR7, 0x1, UPT ;  /* 0x000000010700788c */ /* 0x000fe2000bf05270 */
[----:B------:R-:W-:Y:S02]  /*2fa0*/  CS2R R224, SRZ ;  /* 0x0000000000e07805 */ /* 0x000fe4000001ff00 */
[----:B------:R-:W-:Y:S01]  /*2fb0*/  CS2R R222, SRZ ;  /* 0x0000000000de7805 */ /* 0x000fe2000001ff00 */
[----:B------:R-:W-:Y:S01]  /*2fc0*/  QGMMA.64x256x32.F32.E4M3.E4M3 R4, gdesc[UR16], RZ, !UPT, gsb0 ;  /* 0x03e00000100479f3 */ /* 0x000fe2000c0008ff */
[----:B------:R-:W-:Y:S01]  /*2fd0*/  STL [R1+0x43c], RZ ;  /* 0x00043cff01007387 */ /* 0x000fe20000100800 */
[----:B------:R-:W-:Y:S01]  /*2fe0*/  UIADD3 UR16, UR16, 0x100, URZ ;  /* 0x0000010010107890 */ /* 0x000fe2000fffe03f */
[----:B------:R-:W-:Y:S01]  /*2ff0*/  CS2R R220, SRZ ;  /* 0x0000000000dc7805 */ /* 0x000fe2000001ff00 */
[----:B------:R-:W-:Y:S01]  /*3000*/  UMOV UR17, 0xc0000010 ;  /* 0xc000001000117882 */ /* 0x000fe20000000000 */
[----:B------:R-:W-:Y:S01]  /*3010*/  STL [R1+0x438], RZ ;  /* 0x000438ff01007387 */ /* 0x000fe20000100800 */
[----:B------:R-:W-:Y:S01]  /*3020*/  USEL UR7, URZ, 0x1, UP0 ;  /* 0x000000013f077887 */ /* 0x000fe20008000000 */
[----:B------:R-:W-:-:S02]  /*3030*/  CS2R R218, SRZ ;  /* 0x0000000000da7805 */ /* 0x000fc4000001ff00 */
[----:B------:R-:W-:Y:S01]  /*3040*/  CS2R R216, SRZ ;  /* 0x0000000000d87805 */ /* 0x000fe2000001ff00 */
[----:B------:R-:W-:Y:S01]  /*3050*/  STL [R1+0x434], RZ ;  /* 0x000434ff01007387 */ /* 0x000fe20000100800 */
[----:B------:R-:W-:Y:S02]  /*3060*/  CS2R R214, SRZ ;  /* 0x0000000000d67805 */ /* 0x000fe4000001ff00 */
[----:B------:R-:W-:Y:S02]  /*3070*/  CS2R R212, SRZ ;  /* 0x0000000000d47805 */ /* 0x000fe4000001ff00 */
[----:B------:R-:W-:Y:S01]  /*3080*/  ISETP.NE.AND P0, PT, RZ, UR7, PT ;  /* 0x00000007ff007c0c */ /* 0x000fe2000bf05270 */
        /* <DEDUP_REMOVED lines=93> */
[----:B------:R-:W-:-:S02]  /*3660*/  WARPGROUP.DEPBAR.LE gsb0, 0x0 ;  /* 0x00008000000079c5 */ /* 0x000fc40000010000 */
[----:B--2---:R-:W-:Y:S01]  /*3670*/  IMAD.MOV.U32 R3, RZ, RZ, R129 ;  /* 0x000000ffff037224 */ /* 0x004fe200078e0081 */
[----:B------:R-:W-:Y:S01]  /*3680*/  STL [R1+0x334], RZ ;  /* 0x000334ff01007387 */ /* 0x000fe20000100800 */
[----:B------:R-:W-:Y:S02]  /*3690*/  IMAD.MOV.U32 R2, RZ, RZ, R130 ;  /* 0x000000ffff027224 */ /* 0x000fe400078e0082 */
[----:B0-----:R-:W-:Y:S01]  /*36a0*/  IMAD.MOV.U32 R0, RZ, RZ, R131 ;  /* 0x000000ffff007224 */ /* 0x001fe200078e0083 */
        /* <DEDUP_REMOVED lines=23> */
[----:B------:R0:W-:Y:S04]  /*3820*/  STL.64 [R1], R4 ;  /* 0x0000000401007387 */ /* 0x0001e80000100a00 */
[----:B------:R2:W-:Y:S04]  /*3830*/  STL.64 [R1+0x8], R6 ;  /* 0x0000080601007387 */ /* 0x0005e80000100a00 */
[----:B------:R4:W-:Y:S04]  /*3840*/  STL.64 [R1+0x10], R8 ;  /* 0x0000100801007387 */ /* 0x0009e80000100a00 */
[----:B------:R5:W-:Y:S01]  /*3850*/  STL.64 [R1+0x18], R10 ;  /* 0x0000180a01007387 */ /* 0x000be20000100a00 */
[----:B0-----:R-:W-:-:S03]  /*3860*/  CS2R R4, SRZ ;  /* 0x0000000000047805 */ /* 0x001fc6000001ff00 */
[----:B------:R0:W-:Y:S01]  /*3870*/  STL.64 [R1+0x20], R12 ;  /* 0x0000200c01007387 */ /* 0x0001e20000100a00 */
[----:B--2---:R-:W-:-:S03]  /*3880*/  CS2R R6, SRZ ;  /* 0x0000000000067805 */ /* 0x004fc6000001ff00 */
[----:B------:R2:W-:Y:S01]  /*3890*/  STL.64 [R1+0x28], R14 ;  /* 0x0000280e01007387 */ /* 0x0005e20000100a00 */
[----:B----4-:R-:W-:-:S03]  /*38a0*/  CS2R R8, SRZ ;  /* 0x0000000000087805 */ /* 0x010fc6000001ff00 */
[----:B------:R4:W-:Y:S01]  /*38b0*/  STL.64 [R1+0x30], R16 ;  /* 0x0000301001007387 */ /* 0x0009e20000100a00 */
[----:B-----5:R-:W-:-:S03]  /*38c0*/  CS2R R10, SRZ ;  /* 0x00000000000a7805 */ /* 0x020fc6000001ff00 */
[----:B------:R5:W-:Y:S01]  /*38d0*/  STL.64 [R1+0x38], R18 ;  /* 0x0000381201007387 */ /* 0x000be20000100a00 */
[----:B0-----:R-:W-:-:S03]  /*38e0*/  CS2R R12, SRZ ;  /* 0x00000000000c7805 */ /* 0x001fc6000001ff00 */
[----:B------:R0:W-:Y:S01]  /*38f0*/  STL.64 [R1+0x40], R20 ;  /* 0x0000401401007387 */ /* 0x0001e20000100a00 */
[----:B--2---:R-:W-:-:S03]  /*3900*/  CS2R R14, SRZ ;  /* 0x00000000000e7805 */ /* 0x004fc6000001ff00 */
[----:B------:R2:W-:Y:S01]  /*3910*/  STL.64 [R1+0x48], R22 ;  /* 0x0000481601007387 */ /* 0x0005e20000100a00 */
[----:B----4-:R-:W-:-:S03]  /*3920*/  CS2R R16, SRZ ;  /* 0x0000000000107805 */ /* 0x010fc6000001ff00 */
[----:B------:R-:W-:Y:S01]  /*3930*/  STL.64 [R1+0x50], R24 ;  /* 0x0000501801007387 */ /* 0x000fe20000100a00 */
[----:B-----5:R-:W-:-:S03]  /*3940*/  CS2R R18, SRZ ;  /* 0x0000000000127805 */ /* 0x020fc6000001ff00 */
[----:B------:R-:W-:Y:S01]  /*3950*/  STL.64 [R1+0x58], R26 ;  /* 0x0000581a01007387 */ /* 0x000fe20000100a00 */
[----:B0-----:R-:W-:-:S03]  /*3960*/  CS2R R20, SRZ ;  /* 0x0000000000147805 */ /* 0x001fc6000001ff00 */
[----:B------:R-:W-:Y:S01]  /*3970*/  STL.64 [R1+0x60], R28 ;  /* 0x0000601c01007387 */ /* 0x000fe20000100a00 */
[----:B--2---:R-:W-:-:S03]  /*3980*/  CS2R R22, SRZ ;  /* 0x0000000000167805 */ /* 0x004fc6000001ff00 */
[----:B------:R-:W-:Y:S04]  /*3990*/  STL.64 [R1+0x68], R30 ;  /* 0x0000681e01007387 */ /* 0x000fe80000100a00 */
        /* <DEDUP_REMOVED lines=49> */
[----:B------:R0:W-:Y:S04]  /*3cb0*/  STL.64 [R1+0x1f8], R130 ;  /* 0x0001f88201007387 */ /* 0x0001e80000100a00 */
[----:B------:R2:W-:Y:S04]  /*3cc0*/  STL [R1+0x2d4], RZ ;  /* 0x0002d4ff01007387 */ /* 0x0005e80000100800 */
[----:B------:R2:W-:Y:S01]  /*3cd0*/  STL [R1+0x2d0], RZ ;  /* 0x0002d0ff01007387 */ /* 0x0005e20000100800 */
[----:B0-----:R-:W-:-:S03]  /*3ce0*/  WARPGROUP.ARRIVE ;  /* 0x00000000000079c5 */ /* 0x001fc60000000000 */
[----:B------:R2:W-:Y:S04]  /*3cf0*/  STL [R1+0x2cc], RZ ;  /* 0x0002ccff01007387 */ /* 0x0005e80000100800 */
[----:B------:R2:W-:Y:S01]  /*3d00*/  STL [R1+0x2c8], RZ ;  /* 0x0002c8ff01007387 */ /* 0x0005e20000100800 */
[----:B------:R-:W-:Y:S03]  /*3d10*/  QGMMA.64x256x32.F32.E4M3.E4M3 R24, gdesc[UR16], RZ, !UPT, gsb0 ;  /* 0x03e00000101879f3 */ /* 0x000fe6000c0008ff */
        /* <DEDUP_REMOVED lines=50> */
[----:B------:R-:W-:-:S02]  /*4040*/  WARPGROUP.DEPBAR.LE gsb0, 0x0 ;  /* 0x00008000000079c5 */ /* 0x000fc40000010000 */
[----:B------:R-:W-:Y:S05]  /*4050*/  @!P0 BRA `(.L_x_22) ;  /* 0x0000002000f88947 */ /* 0x000fea0003800000 */
[----:B------:R-:W4:Y:S04]  /*4060*/  LDL R4, [R1] ;  /* 0x0000000001047983 */ /* 0x000f280000100800 */
[----:B------:R-:W5:Y:S04]  /*4070*/  LDL R5, [R1+0x4] ;  /* 0x0000040001057983 */ /* 0x000f680000100800 */
[----:B------:R-:W3:Y:S04]  /*4080*/  LDL R6, [R1+0x8] ;  /* 0x0000080001067983 */ /* 0x000ee80000100800 */
[----:B------:R-:W2:Y:S04]  /*4090*/  LDL R7, [R1+0xc] ;  /* 0x00000c0001077983 */ /* 0x000ea80000100800 */
        /* <DEDUP_REMOVED lines=100> */
[----:B------:R0:W-:Y:S04]  /*46e0*/  STL [R1+0x4c8], R131 ;  /* 0x0004c88301007387 */ /* 0x0001e80000100800 */
[----:B0-----:R-:W2:Y:S04]  /*46f0*/  LDL R131, [R1+0x1a0] ;  /* 0x0001a00001837983 */ /* 0x001ea80000100800 */
        /* <DEDUP_REMOVED lines=39> */
[----:B0-----:R-:W2:Y:S01]  /*4970*/  LDL R151, [R1+0x1f0] ;  /* 0x0001f00001977983 */ /* 0x001ea20000100800 */
[----:B------:R-:W-:-:S01]  /*4980*/  FADD R3, RZ, R3 ;  /* 0x00000003ff037221 */ /* 0x000fc20000000000 */
[----:B------:R-:W-:Y:S01]  /*4990*/  FADD R2, RZ, R2 ;  /* 0x00000002ff027221 */ /* 0x000fe20000000000 */
[----:B----4-:R-:W-:-:S01]  /*49a0*/  FADD R4, RZ, R4 ;  /* 0x00000004ff047221 */ /* 0x010fc20000000000 */
[----:B-----5:R-:W-:Y:S01]  /*49b0*/  FADD R5, RZ, R5 ;  /* 0x00000005ff057221 */ /* 0x020fe20000000000 */
[----:B---3--:R-:W-:-:S01]  /*49c0*/  FADD R6, RZ, R6 ;  /* 0x00000006ff067221 */ /* 0x008fc20000000000 */
[----:B--2---:R-:W-:Y:S01]  /*49d0*/  FADD R7, RZ, R7 ;  /* 0x00000007ff077221 */ /* 0x004fe20000000000 */
[----:B------:R-:W-:-:S01]  /*49e0*/  FADD R8, RZ, R8 ;  /* 0x00000008ff087221 */ /* 0x000fc20000000000 */
[----:B------:R-:W-:Y:S01]  /*49f0*/  FADD R9, RZ, R9 ;  /* 0x00000009ff097221 */ /* 0x000fe20000000000 */
        /* <DEDUP_REMOVED lines=13> */
[----:B------:R-:W2:Y:S01]  /*4ad0*/  LDL.LU R131, [R1+0x4c8] ;  /* 0x0004c80001837983 */ /* 0x000ea20000300800 */
        /* <DEDUP_REMOVED lines=13> */
[----:B------:R-:W3:Y:S01]  /*4bb0*/  LDL.LU R132, [R1+0x4c4] ;  /* 0x0004c40001847983 */ /* 0x000ee20000300800 */
        /* <DEDUP_REMOVED lines=16> */
[----:B------:R0:W-:Y:S01]  /*4cc0*/  STL [R1+0x200], R133 ;  /* 0x0002008501007387 */ /* 0x0001e20000100800 */
        /* <DEDUP_REMOVED lines=9> */
[----:B0-----:R-:W4:Y:S01]  /*4d60*/  LDL.LU R133, [R1+0x4c0] ;  /* 0x0004c00001857983 */ /* 0x001f220000300800 */
[----:B------:R-:W-:-:S01]  /*4d70*/  FADD R185, RZ, R185 ;  /* 0x000000b9ffb97221 */ /* 0x000fc20000000000 */
[----:B------:R-:W-:Y:S01]  /*4d80*/  FADD R186, RZ, R186 ;  /* 0x000000baffba7221 */ /* 0x000fe20000000000 */
[----:B------:R-:W-:-:S01]  /*4d90*/  FADD R187, RZ, R187 ;  /* 0x000000bbffbb7221 */ /* 0x000fc20000000000 */
        /* <DEDUP_REMOVED lines=10> */
[----:B0-----:R-:W5:Y:S01]  /*4e40*/  LDL.LU R134, [R1+0x4bc] ;  /* 0x0004bc0001867983 */ /* 0x001f620000300800 */
        /* <DEDUP_REMOVED lines=51> */
[----:B0-----:R-:W5:Y:S04]  /*5180*/  LDL.LU R138, [R1+0x4ac] ;  /* 0x0004ac00018a7983 */ /* 0x001f680000300800 */
[----:B------:R0:W-:Y:S01]  /*5190*/  STL [R1+0x218], R139 ;  /* 0x0002188b01007387 */ /* 0x0001e20000100800 */
[----:B------:R-:W-:-:S03]  /*51a0*/  FADD R140, RZ, R140 ;  /* 0x0000008cff8c7221 */ /* 0x000fc60000000000 */
        /* <DEDUP_REMOVED lines=34> */
[----:B------:R0:W-:Y:S04]  /*53d0*/  STL [R1+0x248], R151 ;  /* 0x0002489701007387 */ /* 0x0001e80000100800 */
[----:B0-----:R-:W5:Y:S04]  /*53e0*/  LDL.LU R151, [R1+0x478] ;  /* 0x0004780001977983 */ /* 0x001f680000300800 */
[----:B------:R0:W-:Y:S04]  /*53f0*/  STL [R1+0x24c], R3 ;  /* 0x00024c0301007387 */ /* 0x0001e80000100800 */
[----:B------:R1:W-:Y:S01]  /*5400*/  STL [R1+0x250], R2 ;  /* 0x0002500201007387 */ /* 0x0003e20000100800 */
[----:B0-----:R-:W-:-:S01]  /*5410*/  FADD R3, RZ, R0 ;  /* 0x00000000ff037221 */ /* 0x001fc20000000000 */
[----:B------:R-:W-:Y:S01]  /*5420*/  FADD R0, RZ, R25 ;  /* 0x00000019ff007221 */ /* 0x000fe20000000000 */
[----:B-1----:R-:W-:-:S03]  /*5430*/  FADD R2, RZ, R24 ;  /* 0x00000018ff027221 */ /* 0x002fc60000000000 */
[----:B------:R0:W-:Y:S04]  /*5440*/  STL [R1+0x254], R3 ;  /* 0x0002540301007387 */ /* 0x0001e80000100800 */
[----:B------:R1:W-:Y:S04]  /*5450*/  STL [R1+0x258], R2 ;  /* 0x0002580201007387 */ /* 0x0003e80000100800 */
[----:B------:R2:W-:Y:S01]  /*5460*/  STL [R1+0x25c], R0 ;  /* 0x00025c0001007387 */ /* 0x0005e20000100800 */
[----:B0-----:R-:W-:-:S01]  /*5470*/  FADD R3, RZ, R26 ;  /* 0x0000001aff037221 */ /* 0x001fc20000000000 */
[----:B-1----:R-:W-:-:S04]  /*5480*/  FADD R2, RZ, R27 ;  /* 0x0000001bff027221 */ /* 0x002fc80000000000 */
[----:B------:R0:W-:Y:S01]  /*5490*/  STL [R1+0x260], R3 ;  /* 0x0002600301007387 */ /* 0x0001e20000100800 */
[----:B--2---:R-:W-:-:S03]  /*54a0*/  FADD R0, RZ, R28 ;  /* 0x0000001cff007221 */ /* 0x004fc60000000000 */
        /* <DEDUP_REMOVED lines=207> */
[----:B---3--:R-:W-:-:S04]  /*61a0*/  FADD R2, RZ, R132 ;  /* 0x00000084ff027221 */ /* 0x008fc80000000000 */
[----:B------:R5:W-:Y:S01]  /*61b0*/  STL [R1+0x404], R3 ;  /* 0x0004040301007387 */ /* 0x000be20000100800 */
[----:B----4-:R-:W-:-:S03]  /*61c0*/  FADD R0, RZ, R133 ;  /* 0x00000085ff007221 */ /* 0x010fc60000000000 */
[----:B------:R0:W-:Y:S04]  /*61d0*/  STL [R1+0x408], R2 ;  /* 0x0004080201007387 */ /* 0x0001e80000100800 */
[----:B------:R1:W-:Y:S01]  /*61e0*/  STL [R1+0x40c], R0 ;  /* 0x00040c0001007387 */ /* 0x0003e20000100800 */
[----:B-----5:R-:W-:-:S01]  /*61f0*/  FADD R3, RZ, R134 ;  /* 0x00000086ff037221 */ /* 0x020fc20000000000 */
[----:B0-----:R-:W-:-:S04]  /*6200*/  FADD R2, RZ, R135 ;  /* 0x00000087ff027221 */ /* 0x001fc80000000000 */
[----:B------:R0:W-:Y:S01]  /*6210*/  STL [R1+0x410], R3 ;  /* 0x0004100301007387 */ /* 0x0001e20000100800 */
[----:B-1----:R-:W-:-:S03]  /*6220*/  FADD R0, RZ, R136 ;  /* 0x00000088ff007221 */ /* 0x002fc60000000000 */
        /* <DEDUP_REMOVED lines=32> */
[----:B------:R-:W-:-:S05]  /*6430*/  UMOV UR6, URZ ;  /* 0x0000003f00067c82 */ /* 0x000fca0008000000 */
.L_x_22:
[----:B------:R-:W-:-:S04]  /*6440*/  UIADD3 UR14, UR5, 0x1, URZ ;  /* 0x00000001050e7890 */ /* 0x000fc8000fffe03f */
[----:B------:R-:W-:-:S04]  /*6450*/  UISETP.NE.AND UP0, UPT, UR14, 0x5, UPT ;  /* 0x000000050e00788c */ /* 0x000fc8000bf05270 */
[----:B------:R-:W-:Y:S02]  /*6460*/  USEL UR8, URZ, 0x1, UP0 ;  /* 0x000000013f087887 */ /* 0x000fe40008000000 */
[----:B------:R-:W-:Y:S02]  /*6470*/  USEL UR14, UR14, URZ, UP0 ;  /* 0x0000003f0e0e7287 */ /* 0x000fe40008000000 */
[----:B------:R-:W-:-:S06]  /*6480*/  ULOP3.LUT UR8, UR4, UR8, URZ, 0x3c, !UPT ;  /* 0x0000000804087292 */ /* 0x000fcc000f8e3c3f */
[----:B0-----:R-:W-:Y:S01]  /*6490*/  IMAD.U32 R0, RZ, RZ, UR8 ;  /* 0x00000008ff007e24 */ /* 0x001fe2000f8e00ff */
[----:B------:R-:W-:-:S06]  /*64a0*/  UMOV UR8, 0x1 ;  /* 0x0000000100087882 */ /* 0x000fcc0000000000 */
.L_x_17:
[----:B------:R-:W-:-:S04]  /*64b0*/  UISETP.LT.AND UP0, UPT, UR9, 0x1, UPT ;  /* 0x000000010900788c */ /* 0x000fc8000bf01270 */
[----:B------:R-:W-:-:S04]  /*64c0*/  USEL UR15, UR9, 0x1, UP0 ;  /* 0x00000001090f7887 */ /* 0x000fc80008000000 */
[----:B------:R-:W-:-:S04]  /*64d0*/  UIADD3 UR15, UR9, -UR15, URZ ;  /* 0x8000000f090f7290 */ /* 0x000fc8000fffe03f */
[----:B------:R-:W-:-:S06]  /*64e0*/  UISETP.GE.AND UP0, UPT, UR15, 0x1, UPT ;  /* 0x000000010f00788c */ /* 0x000fcc000bf06270 */
[----:B------:R-:W-:-:S13]  /*64f0*/  PLOP3.LUT P0, PT, PT, PT, UP0, 0x80, 0x0 ;  /* 0x000000000000781c */ /* 0x000fda0003f0f008 */
[----:B------:R-:W-:Y:S05]  /*6500*/  @!P0 BRA `(.L_x_23) ;  /* 0x0000004c00ac8947 */ /* 0x000fea0003800000 */
[----:B------:R-:W-:Y:S01]  /*6510*/  IMAD.U32 R2, RZ, RZ, UR15 ;  /* 0x0000000fff027e24 */ /* 0x000fe2000f8e00ff */
[----:B------:R-:W-:Y:S01]  /*6520*/  UMOV UR25, UR5 ;  /* 0x0000000500197c82 */ /* 0x000fe20008000000 */
[----:B------:R-:W-:-:S05]  /*6530*/  ULDC UR26, c[0x0][0x50c] ;  /* 0x00014300001a7ab9 */ /* 0x000fca0000000800 */
.L_x_31:
[----:B------:R-:W-:-:S06]  /*6540*/  UISETP.NE.AND UP0, UPT, UR24, 0x3, UPT ;  /* 0x000000031800788c */ /* 0x000fcc000bf05270 */
[----:B------:R-:W-:-:S13]  /*6550*/  PLOP3.LUT P1, PT, PT, PT, UP0, 0x80, 0x0 ;  /* 0x000000000000781c */ /* 0x000fda0003f2f008 */
[----:B------:R-:W-:Y:S05]  /*6560*/  @!P1 BRA `(.L_x_24) ;  /* 0x0000000000049947 */ /* 0x000fea0003800000 */
[----:B------:R-:W-:Y:S01]  /*6570*/  BPT.TRAP 0x1 ;  /* 0x000000040000795c */ /* 0x000fe20000300000 */
.L_x_24:
[----:B------:R-:W0:Y:S01]  /*6580*/  S2UR UR15, SR_CgaCtaId ;  /* 0x00000000000f79c3 */ /* 0x000e220000008800 */
[----:B------:R-:W-:Y:S01]  /*6590*/  UMOV UR11, 0x400 ;  /* 0x00000400000b7882 */ /* 0x000fe20000000000 */
[----:B------:R-:W-:Y:S01]  /*65a0*/  SHF.L.U32 R3, R0, 0x1f, RZ ;  /* 0x0000001f00037819 */ /* 0x000fe200000006ff */
[----:B0-----:R-:W-:-:S04]  /*65b0*/  ULEA UR11, UR15, UR11, 0x18 ;  /* 0x0000000b0f0b7291 */ /* 0x001fc8000f8ec03f */
[----:B------:R-:W-:-:S09]  /*65c0*/  ULEA UR15, UR14, UR11, 0x3 ;  /* 0x0000000b0e0f7291 */ /* 0x000fd2000f8e183f */
[----:B------:R0:W4:Y:S01]  /*65d0*/  SYNCS.PHASECHK.TRANS64.TRYWAIT P0, [UR15], R3 ;  /* 0x00000003ff0075a7 */ /* 0x000122000800014f */
[----:B------:R-:W-:Y:S05]  /*65e0*/  @!P1 BRA `(.L_x_25) ;  /* 0x0000000000049947 */ /* 0x000fea0003800000 */
[----:B------:R-:W-:Y:S01]  /*65f0*/  BPT.TRAP 0x1 ;  /* 0x000000040000795c */ /* 0x000fe20000300000 */
.L_x_25:
[----:B----4-:R-:W-:Y:S05]  /*6600*/  @P0 BRA `(.L_x_26) ;  /* 0x0000000000080947 */ /* 0x010fea0003800000 */
[----:B------:R-:W4:Y:S02]  /*6610*/  SYNCS.PHASECHK.TRANS64.TRYWAIT P0, [UR15], R3 ;  /* 0x00000003ff0075a7 */ /* 0x000f24000800014f */
[----:B----4-:R-:W-:Y:S05]  /*6620*/  @!P0 BRA `(.L_x_27) ;  /* 0x000001d000508947 */ /* 0x010fea0003800000 */
.L_x_26:
        /* <DEDUP_REMOVED lines=64> */
[----:B----4-:R-:W4:Y:S04]  /*6a30*/  LDL.LU.64 R108, [R1] ;  /* 0x00000000016c7983 */ /* 0x010f280000300a00 */
[----:B------:R-:W4:Y:S04]  /*6a40*/  LDL.LU.64 R110, [R1+0x8] ;  /* 0x00000800016e7983 */ /* 0x000f280000300a00 */
        /* <DEDUP_REMOVED lines=61> */
[----:B------:R-:W4:Y:S01]  /*6e20*/  LDL.LU.64 R234, [R1+0x1f8] ;  /* 0x0001f80001ea7983 */ /* 0x000f220000300a00 */
[----:B------:R-:W-:-:S02]  /*6e30*/  UIADD3 UR15, UR11, 0xa100, URZ ;  /* 0x0000a1000b0f7890 */ /* 0x000fc4000fffe03f */
[----:B------:R-:W-:Y:S02]  /*6e40*/  UISETP.NE.AND UP0, UPT, UR7, URZ, UPT ;  /* 0x0000003f0700728c */ /* 0x000fe4000bf05270 */
[----:B------:R-:W-:Y:S02]  /*6e50*/  USHF.R.U32.HI UR15, URZ, 0x4, UR15 ;  /* 0x000000043f0f7899 */ /* 0x000fe4000801160f */
[----:B------:R-:W-:Y:S02]  /*6e60*/  USEL UR8, UR8, URZ, !UP0 ;  /* 0x0000003f08087287 */ /* 0x000fe4000c000000 */
[----:B------:R-:W-:Y:S02]  /*6e70*/  ULOP3.LUT UR15, UR15, 0x3fff, URZ, 0xc0, !UPT ;  /* 0x00003fff0f0f7892 */ /* 0x000fe4000f8ec03f */
[----:B------:R-:W-:Y:S02]  /*6e80*/  ULOP3.LUT UR16, UR12, 0x10000, URZ, 0xfc, !UPT ;  /* 0x000100000c107892 */ /* 0x000fe4000f8efc3f */
[----:B------:R-:W-:-:S02]  /*6e90*/  ULOP3.LUT UR15, UR15, 0x10000, URZ, 0xfc, !UPT ;  /* 0x000100000f0f7892 */ /* 0x000fc4000f8efc3f */
[----:B------:R-:W-:Y:S02]  /*6ea0*/  UISETP.NE.U32.AND UP0, UPT, UR8, URZ, UPT ;  /* 0x0000003f0800728c */ /* 0x000fe4000bf05070 */
[----:B------:R-:W-:Y:S02]  /*6eb0*/  ULEA UR16, UR14, UR16, 0x9 ;  /* 0x000000100e107291 */ /* 0x000fe4000f8e483f */
[----:B------:R-:W-:Y:S01]  /*6ec0*/  ULEA UR18, UR14, UR15, 0x9 ;  /* 0x0000000f0e127291 */ /* 0x000fe2000f8e483f */
[----:B------:R-:W-:Y:S01]  /*6ed0*/  UMOV UR17, 0xc0000010 ;  /* 0xc000001000117882 */ /* 0x000fe20000000000 */
[----:B------:R-:W-:Y:S01]  /*6ee0*/  UMOV UR19, 0xc0000010 ;  /* 0xc000001000137882 */ /* 0x000fe20000000000 */
[----:B----4-:R-:W-:-:S06]  /*6ef0*/  WARPGROUP.ARRIVE ;  /* 0x00000000000079c5 */ /* 0x010fcc0000000000 */
[----:B------:R-:W-:Y:S03]  /*6f00*/  QGMMA.64x256x32.F32.E4M3.E4M3 R108, gdesc[UR16], R108, UP0, gsb0 ;  /* 0x03e00000106c79f3 */ /* 0x000fe6000b80086c */
[----:B------:R-:W-:Y:S02]  /*6f10*/  WARPGROUP.DEPBAR.LE gsb0, 0x0 ;  /* 0x00008000000079c5 */ /* 0x000fe40000010000 */
[----:B------:R-:W-:Y:S01]  /*6f20*/  STL.64 [R1], R108 ;  /* 0x0000006c01007387 */ /* 0x000fe20000100a00 */
[----:B0-----:R-:W-:-:S03]  /*6f30*/  IMAD.MOV.U32 R3, RZ, RZ, R108 ;  /* 0x000000ffff037224 */ /* 0x001fc600078e006c */
        /* <DEDUP_REMOVED lines=63> */
[----:B0-----:R0:W5:Y:S04]  /*7330*/  LDL.LU.64 R234, [R1+0x670] ;  /* 0x0006700001ea7983 */ /* 0x0011680000300a00 */
[----:B------:R0:W5:Y:S04]  /*7340*/  LDL.LU.64 R232, [R1+0x668] ;  /* 0x0006680001e87983 */ /* 0x0001680000300a00 */
        /* <DEDUP_REMOVED lines=62> */
[----:B------:R-:W-:Y:S01]  /*7730*/  UIADD3 UR16, UR16, 0x100, URZ ;  /* 0x0000010010107890 */ /* 0x000fe2000fffe03f */
[----:B------:R-:W-:Y:S01]  /*7740*/  UMOV UR17, 0xc0000010 ;  /* 0xc000001000117882 */ /* 0x000fe20000000000 */
[----:B------:R-:W-:Y:S01]  /*7750*/  UIADD3 UR6, UR6, 0x1, URZ ;  /* 0x0000000106067890 */ /* 0x000fe2000fffe03f */
[----:B----4-:R-:W-:-:S06]  /*7760*/  WARPGROUP.ARRIVE ;  /* 0x00000000000079c5 */ /* 0x010fcc0000000000 */
[----:B------:R-:W-:Y:S01]  /*7770*/  QGMMA.64x256x32.F32.E4M3.E4M3 R24, gdesc[UR16], R24, UP0, gsb0 ;  /* 0x03e00000101879f3 */ /* 0x000fe2000b800818 */
[----:B------:R-:W-:-:S04]  /*7780*/  UISETP.NE.AND UP0, UPT, UR6, UR26, UPT ;  /* 0x0000001a0600728c */ /* 0x000fc8000bf05270 */
[----:B------:R-:W-:-:S06]  /*7790*/  USEL UR7, URZ, 0x1, UP0 ;  /* 0x000000013f077887 */ /* 0x000fcc0008000000 */
[----:B------:R-:W-:Y:S01]  /*77a0*/  ISETP.NE.AND P0, PT, RZ, UR7, PT ;  /* 0x00000007ff007c0c */ /* 0x000fe2000bf05270 */
[----:B------:R-:W-:-:S12]  /*77b0*/  WARPGROUP.DEPBAR.LE gsb0, 0x0 ;  /* 0x00008000000079c5 */ /* 0x000fd80000010000 */
[----:B0-----:R-:W-:Y:S05]  /*77c0*/  @!P0 BRA `(.L_x_28) ;  /* 0x00000038008c8947 */ /* 0x001fea0003800000 */
[----:B------:R0:W-:Y:S04]  /*77d0*/  STL [R1+0x660], R31 ;  /* 0x0006601f01007387 */ /* 0x0001e80000100800 */
[----:B------:R4:W-:Y:S01]  /*77e0*/  STL [R1+0x65c], R32 ;  /* 0x00065c2001007387 */ /* 0x0009e20000100800 */
[----:B0-----:R-:W-:-:S03]  /*77f0*/  IMAD.MOV.U32 R31, RZ, RZ, R3 ;  /* 0x000000ffff1f7224 */ /* 0x001fc600078e0003 */
[----:B----4-:R-:W4:Y:S04]  /*7800*/  LDL R32, [R1+0x4] ;  /* 0x0000040001207983 */ /* 0x010f280000100800 */
[----:B------:R0:W-:Y:S04]  /*7810*/  STL [R1+0x658], R33 ;  /* 0x0006582101007387 */ /* 0x0001e80000100800 */
[----:B0-----:R-:W2:Y:S04]  /*7820*/  LDL R33, [R1+0x8] ;  /* 0x0000080001217983 */ /* 0x001ea80000100800 */
[----:B------:R0:W-:Y:S04]  /*7830*/  STL [R1+0x654], R34 ;  /* 0x0006542201007387 */ /* 0x0001e80000100800 */
[----:B0-----:R-:W3:Y:S04]  /*7840*/  LDL R34, [R1+0xc] ;  /* 0x00000c0001227983 */ /* 0x001ee80000100800 */
        /* <DEDUP_REMOVED lines=175> */
[----:B0-----:R-:W3:Y:S04]  /*8340*/  LDL.LU R122, [R1+0x200] ;  /* 0x00020000017a7983 */ /* 0x001ee80000300800 */
        /* <DEDUP_REMOVED lines=14> */
[----:B------:R-:W3:Y:S04]  /*8430*/  LDL.LU R3, [R1+0x234] ;  /* 0x0002340001037983 */ /* 0x000ee80000300800 */
        /* <DEDUP_REMOVED lines=46> */
[----:B-----5:R0:W-:Y:S04]  /*8720*/  STL [R1+0x478], R0 ;  /* 0x0004780001007387 */ /* 0x0201e80000100800 */
[----:B0-----:R-:W3:Y:S01]  /*8730*/  LDL R0, [R1+0x168] ;  /* 0x0001680001007983 */ /* 0x001ee20000100800 */
[----:B------:R-:W-:-:S01]  /*8740*/  FADD R4, R31, R4 ;  /* 0x000000041f047221 */ /* 0x000fc20000000000 */
[----:B----4-:R-:W-:Y:S01]  /*8750*/  FADD R5, R32, R5 ;  /* 0x0000000520057221 */ /* 0x010fe20000000000 */
[----:B--2---:R-:W-:-:S01]  /*8760*/  FADD R6, R33, R6 ;  /* 0x0000000621067221 */ /* 0x004fc20000000000 */
[----:B------:R-:W2:Y:S01]  /*8770*/  LDL.LU R31, [R1+0x660] ;  /* 0x00066000011f7983 */ /* 0x000ea20000300800 */
[----:B---3--:R-:W-:-:S01]  /*8780*/  FADD R7, R34, R7 ;  /* 0x0000000722077221 */ /* 0x008fc20000000000 */
[----:B------:R-:W-:-:S02]  /*8790*/  FADD R8, R35, R8 ;  /* 0x0000000823087221 */ /* 0x000fc40000000000 */
[----:B------:R-:W3:Y:S01]  /*87a0*/  LDL.LU R32, [R1+0x65c] ;  /* 0x00065c0001207983 */ /* 0x000ee20000300800 */
[----:B------:R-:W-:-:S03]  /*87b0*/  FADD R9, R36, R9 ;  /* 0x0000000924097221 */ /* 0x000fc60000000000 */
[----:B------:R-:W4:Y:S01]  /*87c0*/  LDL.LU R33, [R1+0x658] ;  /* 0x0006580001217983 */ /* 0x000f220000300800 */
        /* <DEDUP_REMOVED lines=160> */
[----:B------:R-:W-:-:S01]  /*91d0*/  FADD R218, R117, R218 ;  /* 0x000000da75da7221 */ /* 0x000fc20000000000 */
[----:B------:R-:W-:Y:S02]  /*91e0*/  FADD R122, R124, R122 ;  /* 0x0000007a7c7a7221 */ /* 0x000fe40000000000 */
[----:B------:R-:W4:Y:S01]  /*91f0*/  LDL.LU R114, [R1+0x514] ;  /* 0x0005140001727983 */ /* 0x000f220000300800 */
[----:B------:R-:W-:-:S03]  /*9200*/  FADD R219, R118, R219 ;  /* 0x000000db76db7221 */ /* 0x000fc60000000000 */
[----:B------:R-:W4:Y:S01]  /*9210*/  LDL.LU R115, [R1+0x510] ;  /* 0x0005100001737983 */ /* 0x000f220000300800 */
[----:B------:R-:W-:-:S03]  /*9220*/  FADD R220, R119, R220 ;  /* 0x000000dc77dc7221 */ /* 0x000fc60000000000 */
[----:B------:R-:W4:Y:S01]  /*9230*/  LDL.LU R116, [R1+0x50c] ;  /* 0x00050c0001747983 */ /* 0x000f220000300800 */
[----:B------:R-:W-:-:S03]  /*9240*/  FADD R221, R120, R221 ;  /* 0x000000dd78dd7221 */ /* 0x000fc60000000000 */
[----:B------:R-:W4:Y:S04]  /*9250*/  LDL.LU R117, [R1+0x508] ;  /* 0x0005080001757983 */ /* 0x000f280000300800 */
[----:B------:R-:W4:Y:S04]  /*9260*/  LDL.LU R118, [R1+0x504] ;  /* 0x0005040001767983 */ /* 0x000f280000300800 */
[----:B------:R-:W4:Y:S04]  /*9270*/  LDL.LU R119, [R1+0x500] ;  /* 0x0005000001777983 */ /* 0x000f280000300800 */
[----:B------:R-:W4:Y:S01]  /*9280*/  LDL.LU R120, [R1+0x4fc] ;  /* 0x0004fc0001787983 */ /* 0x000f220000300800 */
[----:B------:R-:W-:-:S01]  /*9290*/  FADD R237, R126, R237 ;  /* 0x000000ed7eed7221 */ /* 0x000fc20000000000 */
[----:B------:R-:W-:Y:S01]  /*92a0*/  FADD R236, R128, R236 ;  /* 0x000000ec80ec7221 */ /* 0x000fe20000000000 */
[----:B------:R-:W-:-:S01]  /*92b0*/  FADD R225, R150, R225 ;  /* 0x000000e196e17221 */ /* 0x000fc20000000000 */
[----:B------:R0:W-:Y:S01]  /*92c0*/  STL [R1+0x200], R122 ;  /* 0x0002007a01007387 */ /* 0x0001e20000100800 */
[----:B------:R-:W-:-:S01]  /*92d0*/  FADD R228, R146, R228 ;  /* 0x000000e492e47221 */ /* 0x000fc20000000000 */
[----:B------:R-:W-:Y:S01]  /*92e0*/  FADD R230, R143, R230 ;  /* 0x000000e68fe67221 */ /* 0x000fe20000000000 */
[----:B------:R-:W-:-:S01]  /*92f0*/  FADD R231, R141, R231 ;  /* 0x000000e78de77221 */ /* 0x000fc20000000000 */
[----:B------:R-:W-:Y:S01]  /*9300*/  FADD R223, R2, R223 ;  /* 0x000000df02df7221 */ /* 0x000fe20000000000 */
[----:B------:R-:W-:-:S01]  /*9310*/  FADD R222, R0, R222 ;  /* 0x000000de00de7221 */ /* 0x000fc20000000000 */
[----:B------:R-:W-:Y:S01]  /*9320*/  FADD R224, R151, R224 ;  /* 0x000000e097e07221 */ /* 0x000fe20000000000 */
[----:B------:R-:W-:-:S01]  /*9330*/  FADD R226, R149, R226 ;  /* 0x000000e295e27221 */ /* 0x000fc20000000000 */
[----:B------:R-:W-:Y:S01]  /*9340*/  FADD R227, R147, R227 ;  /* 0x000000e393e37221 */ /* 0x000fe20000000000 */
[----:B------:R-:W-:-:S01]  /*9350*/  FADD R229, R145, R229 ;  /* 0x000000e591e57221 */ /* 0x000fc20000000000 */
[----:B0-----:R-:W2:Y:S01]  /*9360*/  LDL.LU R122, [R1+0x204] ;  /* 0x00020400017a7983 */ /* 0x001ea20000300800 */
[----:B------:R-:W-:-:S01]  /*9370*/  FADD R232, R136, R232 ;  /* 0x000000e888e87221 */ /* 0x000fc20000000000 */
[----:B------:R-:W-:Y:S01]  /*9380*/  FADD R233, R134, R233 ;  /* 0x000000e986e97221 */ /* 0x000fe20000000000 */
[----:B------:R-:W-:-:S01]  /*9390*/  FADD R234, R132, R234 ;  /* 0x000000ea84ea7221 */ /* 0x000fc20000000000 */
[----:B------:R-:W3:Y:S01]  /*93a0*/  LDL.LU R124, [R1+0x208] ;  /* 0x00020800017c7983 */ /* 0x000ee20000300800 */
[----:B------:R-:W-:-:S03]  /*93b0*/  FADD R235, R130, R235 ;  /* 0x000000eb82eb7221 */ /* 0x000fc60000000000 */
[----:B------:R-:W4:Y:S04]  /*93c0*/  LDL.LU R126, [R1+0x20c] ;  /* 0x00020c00017e7983 */ /* 0x000f280000300800 */
[----:B------:R-:W4:Y:S04]  /*93d0*/  LDL.LU R128, [R1+0x210] ;  /* 0x0002100001807983 */ /* 0x000f280000300800 */
[----:B------:R-:W4:Y:S04]  /*93e0*/  LDL.LU R150, [R1+0x214] ;  /* 0x0002140001967983 */ /* 0x000f280000300800 */
[----:B------:R-:W4:Y:S04]  /*93f0*/  LDL.LU R146, [R1+0x218] ;  /* 0x0002180001927983 */ /* 0x000f280000300800 */
[----:B------:R-:W4:Y:S04]  /*9400*/  LDL.LU R143, [R1+0x21c] ;  /* 0x00021c00018f7983 */ /* 0x000f280000300800 */
[----:B------:R-:W4:Y:S04]  /*9410*/  LDL.LU R141, [R1+0x220] ;  /* 0x00022000018d7983 */ /* 0x000f280000300800 */
[----:B------:R-:W4:Y:S04]  /*9420*/  LDL.LU R2, [R1+0x224] ;  /* 0x0002240001027983 */ /* 0x000f280000300800 */
[----:B------:R-:W4:Y:S04]  /*9430*/  LDL.LU R0, [R1+0x228] ;  /* 0x0002280001007983 */ /* 0x000f280000300800 */
[----:B------:R-:W4:Y:S04]  /*9440*/  LDL R130, [R1+0x1e0] ;  /* 0x0001e00001827983 */ /* 0x000f280000100800 */
[----:B------:R-:W4:Y:S04]  /*9450*/  LDL R132, [R1+0x1e4] ;  /* 0x0001e40001847983 */ /* 0x000f280000100800 */
[----:B------:R-:W4:Y:S04]  /*9460*/  LDL R134, [R1+0x1e8] ;  /* 0x0001e80001867983 */ /* 0x000f280000100800 */
[----:B------:R-:W4:Y:S04]  /*9470*/  LDL R136, [R1+0x1ec] ;  /* 0x0001ec0001887983 */ /* 0x000f280000100800 */
[----:B------:R-:W4:Y:S04]  /*9480*/  LDL R151, [R1+0x1f0] ;  /* 0x0001f00001977983 */ /* 0x000f280000100800 */
[----:B------:R-:W4:Y:S04]  /*9490*/  LDL R149, [R1+0x1f4] ;  /* 0x0001f40001957983 */ /* 0x000f280000100800 */
[----:B------:R-:W4:Y:S04]  /*94a0*/  LDL R147, [R1+0x1f8] ;  /* 0x0001f80001937983 */ /* 0x000f280000100800 */
[----:B------:R-:W4:Y:S01]  /*94b0*/  LDL R145, [R1+0x1fc] ;  /* 0x0001fc0001917983 */ /* 0x000f220000100800 */
[----:B------:R-:W-:-:S01]  /*94c0*/  FADD R137, R138, R137 ;  /* 0x000000898a897221 */ /* 0x000fc20000000000 */
[----:B------:R-:W-:Y:S01]  /*94d0*/  FADD R133, R135, R133 ;  /* 0x0000008587857221 */ /* 0x000fe20000000000 */
[----:B------:R-:W-:-:S01]  /*94e0*/  FADD R3, R131, R3 ;  /* 0x0000000383037221 */ /* 0x000fc20000000000 */
[----:B--2---:R-:W-:-:S02]  /*94f0*/  FADD R122, R121, R122 ;  /* 0x0000007a797a7221 */ /* 0x004fc40000000000 */
[----:B------:R-:W2:Y:S01]  /*9500*/  LDL.LU R121, [R1+0x4f8] ;  /* 0x0004f80001797983 */ /* 0x000ea20000300800 */
[----:B---3--:R-:W-:-:S03]  /*9510*/  FADD R124, R123, R124 ;  /* 0x0000007c7b7c7221 */ /* 0x008fc60000000000 */
[----:B------:R0:W-:Y:S01]  /*9520*/  STL [R1+0x204], R122 ;  /* 0x0002047a01007387 */ /* 0x0001e20000100800 */
[----:B----4-:R-:W-:-:S01]  /*9530*/  FADD R126, R125, R126 ;  /* 0x0000007e7d7e7221 */ /* 0x010fc20000000000 */
[----:B------:R-:W-:Y:S02]  /*9540*/  FADD R128, R127, R128 ;  /* 0x000000807f807221 */ /* 0x000fe40000000000 */
[----:B0-----:R-:W3:Y:S04]  /*9550*/  LDL.LU R122, [R1+0x4f4] ;  /* 0x0004f400017a7983 */ /* 0x001ee80000300800 */
[----:B------:R-:W4:Y:S04]  /*9560*/  LDL.LU R123, [R1+0x4f0] ;  /* 0x0004f000017b7983 */ /* 0x000f280000300800 */
[----:B------:R0:W-:Y:S01]  /*9570*/  STL [R1+0x208], R124 ;  /* 0x0002087c01007387 */ /* 0x0001e20000100800 */
[----:B------:R-:W-:-:S01]  /*9580*/  FADD R150, R129, R150 ;  /* 0x0000009681967221 */ /* 0x000fc20000000000 */
[----:B------:R-:W-:Y:S01]  /*9590*/  FADD R146, R148, R146 ;  /* 0x0000009294927221 */ /* 0x000fe20000000000 */
[----:B------:R-:W-:-:S01]  /*95a0*/  FADD R143, R144, R143 ;  /* 0x0000008f908f7221 */ /* 0x000fc20000000000 */
[----:B------:R-:W-:Y:S01]  /*95b0*/  FADD R141, R142, R141 ;  /* 0x0000008d8e8d7221 */ /* 0x000fe20000000000 */
[----:B0-----:R-:W4:Y:S04]  /*95c0*/  LDL.LU R124, [R1+0x4ec] ;  /* 0x0004ec00017c7983 */ /* 0x001f280000300800 */
[----:B------:R-:W4:Y:S04]  /*95d0*/  LDL.LU R125, [R1+0x4e8] ;  /* 0x0004e800017d7983 */ /* 0x000f280000300800 */
[----:B------:R0:W-:Y:S01]  /*95e0*/  STL [R1+0x20c], R126 ;  /* 0x00020c7e01007387 */ /* 0x0001e20000100800 */
[----:B------:R-:W-:-:S01]  /*95f0*/  FADD R2, R140, R2 ;  /* 0x000000028c027221 */ /* 0x000fc20000000000 */
[----:B------:R-:W-:-:S02]  /*9600*/  FADD R0, R139, R0 ;  /* 0x000000008b007221 */ /* 0x000fc40000000000 */
[----:B0-----:R-:W4:Y:S04]  /*9610*/  LDL.LU R126, [R1+0x4e4] ;  /* 0x0004e400017e7983 */ /* 0x001f280000300800 */
[----:B------:R-:W4:Y:S04]  /*9620*/  LDL.LU R127, [R1+0x4e0] ;  /* 0x0004e000017f7983 */ /* 0x000f280000300800 */
[----:B------:R0:W-:Y:S04]  /*9630*/  STL [R1+0x210], R128 ;  /* 0x0002108001007387 */ /* 0x0001e80000100800 */
[----:B0-----:R-:W4:Y:S04]  /*9640*/  LDL.LU R128, [R1+0x4dc] ;  /* 0x0004dc0001807983 */ /* 0x001f280000300800 */
[----:B------:R-:W4:Y:S04]  /*9650*/  LDL.LU R129, [R1+0x4d8] ;  /* 0x0004d80001817983 */ /* 0x000f280000300800 */
[----:B------:R-:W-:Y:S04]  /*9660*/  STL [R1+0x214], R150 ;  /* 0x0002149601007387 */ /* 0x000fe80000100800 */
[----:B------:R-:W-:Y:S04]  /*9670*/  STL [R1+0x218], R146 ;  /* 0x0002189201007387 */ /* 0x000fe80000100800 */
[----:B------:R-:W-:Y:S04]  /*9680*/  STL [R1+0x21c], R143 ;  /* 0x00021c8f01007387 */ /* 0x000fe80000100800 */
[----:B------:R-:W-:Y:S04]  /*9690*/  STL [R1+0x220], R141 ;  /* 0x0002208d01007387 */ /* 0x000fe80000100800 */
[----:B------:R-:W-:Y:S04]  /*96a0*/  STL [R1+0x224], R2 ;  /* 0x0002240201007387 */ /* 0x000fe80000100800 */
[----:B------:R-:W-:Y:S04]  /*96b0*/  STL [R1+0x228], R0 ;  /* 0x0002280001007387 */ /* 0x000fe80000100800 */
[----:B------:R-:W2:Y:S04]  /*96c0*/  LDL.LU R131, [R1+0x238] ;  /* 0x0002380001837983 */ /* 0x000ea80000300800 */
[----:B------:R-:W-:Y:S04]  /*96d0*/  STL [R1+0x22c], R137 ;  /* 0x00022c8901007387 */ /* 0x000fe80000100800 */
[----:B------:R0:W-:Y:S04]  /*96e0*/  STL [R1+0x230], R133 ;  /* 0x0002308501007387 */ /* 0x0001e80000100800 */
[----:B0-----:R-:W3:Y:S04]  /*96f0*/  LDL.LU R133, [R1+0x23c] ;  /* 0x00023c0001857983 */ /* 0x001ee80000300800 */
[----:B------:R-:W4:Y:S04]  /*9700*/  LDL.LU R135, [R1+0x240] ;  /* 0x0002400001877983 */ /* 0x000f280000300800 */
[----:B------:R0:W-:Y:S04]  /*9710*/  STL [R1+0x234], R3 ;  /* 0x0002340301007387 */ /* 0x0001e80000100800 */
        /* <DEDUP_REMOVED lines=11> */
[----:B0-----:R-:W4:Y:S04]  /*97d0*/  LDL.LU R3, [R1+0x270] ;  /* 0x0002700001037983 */ /* 0x001f280000300800 */
[----:B------:R-:W4:Y:S04]  /*97e0*/  LDL.LU R2, [R1+0x274] ;  /* 0x0002740001027983 */ /* 0x000f280000300800 */
[----:B------:R-:W4:Y:S01]  /*97f0*/  LDL.LU R0, [R1+0x278] ;  /* 0x0002780001007983 */ /* 0x000f220000300800 */
[----:B--2---:R-:W-:-:S03]  /*9800*/  FADD R131, R130, R131 ;  /* 0x0000008382837221 */ /* 0x004fc60000000000 */
[----:B------:R-:W2:Y:S04]  /*9810*/  LDL.LU R130, [R1+0x4d4] ;  /* 0x0004d40001827983 */ /* 0x000ea80000300800 */
[----:B------:R0:W-:Y:S04]  /*9820*/  STL [R1+0x238], R131 ;  /* 0x0002388301007387 */ /* 0x0001e80000100800 */
[----:B0-----:R-:W2:Y:S01]  /*9830*/  LDL.LU R131, [R1+0x4d0] ;  /* 0x0004d00001837983 */ /* 0x001ea20000300800 */
[----:B---3--:R-:W-:-:S03]  /*9840*/  FADD R133, R132, R133 ;  /* 0x0000008584857221 */ /* 0x008fc60000000000 */
[----:B------:R-:W3:Y:S01]  /*9850*/  LDL.LU R132, [R1+0x4cc] ;  /* 0x0004cc0001847983 */ /* 0x000ee20000300800 */
[----:B----4-:R-:W-:-:S03]  /*9860*/  FADD R135, R134, R135 ;  /* 0x0000008786877221 */ /* 0x010fc60000000000 */
[----:B------:R0:W-:Y:S01]  /*9870*/  STL [R1+0x23c], R133 ;  /* 0x00023c8501007387 */ /* 0x0001e20000100800 */
[----:B------:R-:W-:-:S03]  /*9880*/  FADD R137, R136, R137 ;  /* 0x0000008988897221 */ /* 0x000fc60000000000 */
[----:B0-----:R-:W4:Y:S01]  /*9890*/  LDL.LU R133, [R1+0x4c8] ;  /* 0x0004c80001857983 */ /* 0x001f220000300800 */
[----:B------:R-:W-:-:S03]  /*98a0*/  FADD R150, R151, R150 ;  /* 0x0000009697967221 */ /* 0x000fc60000000000 */
[----:B------:R-:W4:Y:S01]  /*98b0*/  LDL.LU R134, [R1+0x4c4] ;  /* 0x0004c40001867983 */ /* 0x000f220000300800 */
[----:B------:R-:W-:-:S03]  /*98c0*/  FADD R148, R149, R148 ;  /* 0x0000009495947221 */ /* 0x000fc60000000000 */
[----:B------:R0:W-:Y:S01]  /*98d0*/  STL [R1+0x240], R135 ;  /* 0x0002408701007387 */ /* 0x0001e20000100800 */
[----:B------:R-:W-:-:S01]  /*98e0*/  FADD R146, R147, R146 ;  /* 0x0000009293927221 */ /* 0x000fc20000000000 */
[----:B------:R-:W-:Y:S02]  /*98f0*/  FADD R144, R145, R144 ;  /* 0x0000009091907221 */ /* 0x000fe40000000000 */
[----:B0-----:R-:W4:Y:S01]  /*9900*/  LDL.LU R135, [R1+0x4c0] ;  /* 0x0004c00001877983 */ /* 0x001f220000300800 */
[----:B------:R-:W-:-:S03]  /*9910*/  FADD R143, R24, R143 ;  /* 0x0000008f188f7221 */ /* 0x000fc60000000000 */
[----:B------:R-:W4:Y:S01]  /*9920*/  LDL.LU R136, [R1+0x4bc] ;  /* 0x0004bc0001887983 */ /* 0x000f220000300800 */
[----:B------:R-:W-:-:S03]  /*9930*/  FADD R142, R25, R142 ;  /* 0x0000008e198e7221 */ /* 0x000fc60000000000 */
[----:B------:R0:W-:Y:S01]  /*9940*/  STL [R1+0x244], R137 ;  /* 0x0002448901007387 */ /* 0x0001e20000100800 */
[----:B------:R-:W-:-:S01]  /*9950*/  FADD R141, R26, R141 ;  /* 0x0000008d1a8d7221 */ /* 0x000fc20000000000 */
[----:B------:R-:W-:Y:S01]  /*9960*/  FADD R140, R27, R140 ;  /* 0x0000008c1b8c7221 */ /* 0x000fe20000000000 */
[----:B------:R-:W-:-:S01]  /*9970*/  FADD R139, R28, R139 ;  /* 0x0000008b1c8b7221 */ /* 0x000fc20000000000 */
[----:B0-----:R-:W4:Y:S04]  /*9980*/  LDL.LU R137, [R1+0x4b8] ;  /* 0x0004b80001897983 */ /* 0x001f280000300800 */
[----:B------:R0:W-:Y:S01]  /*9990*/  STL [R1+0x248], R150 ;  /* 0x0002489601007387 */ /* 0x0001e20000100800 */
[----:B------:R-:W-:-:S03]  /*99a0*/  FADD R138, R29, R138 ;  /* 0x0000008a1d8a7221 */ /* 0x000fc60000000000 */
[----:B------:R1:W-:Y:S04]  /*99b0*/  STL [R1+0x24c], R148 ;  /* 0x00024c9401007387 */ /* 0x0003e80000100800 */
        /* <DEDUP_REMOVED lines=9> */
[----:B------:R1:W-:Y:S04]  /*9a50*/  STL [R1+0x268], R139 ;  /* 0x0002688b01007387 */ /* 0x0003e80000100800 */
[----:B------:R1:W-:Y:S04]  /*9a60*/  STL [R1+0x26c], R138 ;  /* 0x00026c8a01007387 */ /* 0x0003e80000100800 */
[----:B------:R-:W2:Y:S04]  /*9a70*/  LDL.LU R151, [R1+0x27c] ;  /* 0x00027c0001977983 */ /* 0x000ea80000300800 */
[----:B------:R1:W-:Y:S04]  /*9a80*/  STL [R1+0x270], R3 ;  /* 0x0002700301007387 */ /* 0x0003e80000100800 */
[----:B0-----:R-:W3:Y:S04]  /*9a90*/  LDL.LU R150, [R1+0x280] ;  /* 0x0002800001967983 */ /* 0x001ee80000300800 */
[----:B------:R0:W-:Y:S04]  /*9aa0*/  STL [R1+0x274], R2 ;  /* 0x0002740201007387 */ /* 0x0001e80000100800 */
[----:B------:R-:W4:Y:S04]  /*9ab0*/  LDL.LU R149, [R1+0x284] ;  /* 0x0002840001957983 */ /* 0x000f280000300800 */
[----:B------:R0:W-:Y:S04]  /*9ac0*/  STL [R1+0x278], R0 ;  /* 0x0002780001007387 */ /* 0x0001e80000100800 */
[----:B-1----:R-:W4:Y:S04]  /*9ad0*/  LDL.LU R148, [R1+0x288] ;  /* 0x0002880001947983 */ /* 0x002f280000300800 */
        /* <DEDUP_REMOVED lines=12> */
[----:B------:R-:W4:Y:S01]  /*9ba0*/  LDL.LU R0, [R1+0x2bc] ;  /* 0x0002bc0001007983 */ /* 0x000f220000300800 */
[----:B--2---:R-:W-:-:S01]  /*9bb0*/  FADD R151, R33, R151 ;  /* 0x0000009721977221 */ /* 0x004fc20000000000 */
[----:B---3--:R-:W-:-:S04]  /*9bc0*/  FADD R150, R34, R150 ;  /* 0x0000009622967221 */ /* 0x008fc80000000000 */
[----:B------:R0:W-:Y:S01]  /*9bd0*/  STL [R1+0x27c], R151 ;  /* 0x00027c9701007387 */ /* 0x0001e20000100800 */
[----:B----4-:R-:W-:-:S03]  /*9be0*/  FADD R149, R35, R149 ;  /* 0x0000009523957221 */ /* 0x010fc60000000000 */
[----:B------:R1:W-:Y:S01]  /*9bf0*/  STL [R1+0x280], R150 ;  /* 0x0002809601007387 */ /* 0x0003e20000100800 */
[----:B------:R-:W-:-:S03]  /*9c00*/  FADD R148, R36, R148 ;  /* 0x0000009424947221 */ /* 0x000fc60000000000 */
        /* <DEDUP_REMOVED lines=24> */
[----:B0-----:R-:W4:Y:S01]  /*9d90*/  LDL.LU R151, [R1+0x2c0] ;  /* 0x0002c00001977983 */ /* 0x001f220000300800 */
[----:B------:R-:W-:-:S03]  /*9da0*/  FADD R0, R49, R0 ;  /* 0x0000000031007221 */ /* 0x000fc60000000000 */
[----:B------:R0:W-:Y:S04]  /*9db0*/  STL [R1+0x2b4], R3 ;  /* 0x0002b40301007387 */ /* 0x0001e80000100800 */
[----:B-1----:R-:W4:Y:S04]  /*9dc0*/  LDL.LU R150, [R1+0x2c4] ;  /* 0x0002c40001967983 */ /* 0x002f280000300800 */
[----:B------:R1:W-:Y:S04]  /*9dd0*/  STL [R1+0x2b8], R2 ;  /* 0x0002b80201007387 */ /* 0x0003e80000100800 */
[----:B--2---:R-:W2:Y:S04]  /*9de0*/  LDL.LU R149, [R1+0x2c8] ;  /* 0x0002c80001957983 */ /* 0x004ea80000300800 */
[----:B------:R1:W-:Y:S04]  /*9df0*/  STL [R1+0x2bc], R0 ;  /* 0x0002bc0001007387 */ /* 0x0003e80000100800 */
[----:B---3--:R-:W3:Y:S04]  /*9e00*/  LDL.LU R148, [R1+0x2cc] ;  /* 0x0002cc0001947983 */ /* 0x008ee80000300800 */
[----:B----4-:R-:W4:Y:S04]  /*9e10*/  LDL.LU R147, [R1+0x2d0] ;  /* 0x0002d00001937983 */ /* 0x010f280000300800 */
        /* <DEDUP_REMOVED lines=10> */
[----:B-1----:R-:W4:Y:S04]  /*9ec0*/  LDL.LU R2, [R1+0x2fc] ;  /* 0x0002fc0001027983 */ /* 0x002f280000300800 */
[----:B------:R-:W4:Y:S01]  /*9ed0*/  LDL.LU R0, [R1+0x300] ;  /* 0x0003000001007983 */ /* 0x000f220000300800 */
[----:B------:R-:W-:-:S01]  /*9ee0*/  FADD R151, R50, R151 ;  /* 0x0000009732977221 */ /* 0x000fc20000000000 */
[----:B------:R-:W-:-:S04]  /*9ef0*/  FADD R150, R51, R150 ;  /* 0x0000009633967221 */ /* 0x000fc80000000000 */
[----:B------:R0:W-:Y:S01]  /*9f00*/  STL [R1+0x2c0], R151 ;  /* 0x0002c09701007387 */ /* 0x0001e20000100800 */
[----:B--2---:R-:W-:-:S03]  /*9f10*/  FADD R149, R52, R149 ;  /* 0x0000009534957221 */ /* 0x004fc60000000000 */
[----:B------:R1:W-:Y:S01]  /*9f20*/  STL [R1+0x2c4], R150 ;  /* 0x0002c49601007387 */ /* 0x0003e20000100800 */
[----:B---3--:R-:W-:-:S03]  /*9f30*/  FADD R148, R53, R148 ;  /* 0x0000009435947221 */ /* 0x008fc60000000000 */
        /* <DEDUP_REMOVED lines=200> */
[----:B------:R-:W-:Y:S01]  /*abc0*/  STL [R1+0x3d0], R151 ;  /* 0x0003d09701007387 */ /* 0x000fe20000100800 */
[----:B--2---:R-:W-:-:S03]  /*abd0*/  FADD R149, R120, R149 ;  /* 0x0000009578957221 */ /* 0x004fc60000000000 */
[----:B------:R-:W-:Y:S01]  /*abe0*/  STL [R1+0x3d4], R150 ;  /* 0x0003d49601007387 */ /* 0x000fe20000100800 */
[----:B---3--:R-:W-:-:S03]  /*abf0*/  FADD R148, R121, R148 ;  /* 0x0000009479947221 */ /* 0x008fc60000000000 */
[----:B------:R-:W-:Y:S01]  /*ac00*/  STL [R1+0x3d8], R149 ;  /* 0x0003d89501007387 */ /* 0x000fe20000100800 */
[----:B----4-:R-:W-:-:S03]  /*ac10*/  FADD R147, R122, R147 ;  /* 0x000000937a937221 */ /* 0x010fc60000000000 */
[----:B------:R-:W-:Y:S01]  /*ac20*/  STL [R1+0x3dc], R148 ;  /* 0x0003dc9401007387 */ /* 0x000fe20000100800 */
[----:B------:R-:W-:-:S03]  /*ac30*/  FADD R146, R123, R146 ;  /* 0x000000927b927221 */ /* 0x000fc60000000000 */
        /* <DEDUP_REMOVED lines=18> */
[----:B------:R0:W-:Y:S04]  /*ad60*/  STL [R1+0x404], R138 ;  /* 0x0004048a01007387 */ /* 0x0001e80000100800 */
[----:B0-----:R-:W2:Y:S04]  /*ad70*/  LDL.LU R138, [R1+0x414] ;  /* 0x00041400018a7983 */ /* 0x001ea80000300800 */
[----:B------:R-:W-:Y:S04]  /*ad80*/  STL [R1+0x408], R3 ;  /* 0x0004080301007387 */ /* 0x000fe80000100800 */
[----:B------:R-:W3:Y:S01]  /*ad90*/  LDL.LU R139, [R1+0x418] ;  /* 0x00041800018b7983 */ /* 0x000ee20000300800 */
[----:B------:R-:W-:-:S01]  /*ada0*/  FADD R2, R133, R2 ;  /* 0x0000000285027221 */ /* 0x000fc20000000000 */
[----:B------:R-:W-:-:S04]  /*adb0*/  FADD R0, R134, R0 ;  /* 0x0000000086007221 */ /* 0x000fc80000000000 */
[----:B------:R0:W-:Y:S04]  /*adc0*/  STL [R1+0x40c], R2 ;  /* 0x00040c0201007387 */ /* 0x0001e80000100800 */
        /* <DEDUP_REMOVED lines=16> */
[----:B--2---:R-:W-:-:S05]  /*aed0*/  FADD R138, R135, R138 ;  /* 0x0000008a878a7221 */ /* 0x004fca0000000000 */
[----:B------:R0:W-:Y:S01]  /*aee0*/  STL [R1+0x414], R138 ;  /* 0x0004148a01007387 */ /* 0x0001e20000100800 */
[----:B---3--:R-:W-:-:S03]  /*aef0*/  FADD R139, R136, R139 ;  /* 0x0000008b888b7221 */ /* 0x008fc60000000000 */
[----:B0-----:R-:W2:Y:S04]  /*af00*/  LDL.LU R138, [R1+0x4b4] ;  /* 0x0004b400018a7983 */ /* 0x001ea80000300800 */
[----:B------:R0:W-:Y:S04]  /*af10*/  STL [R1+0x418], R139 ;  /* 0x0004188b01007387 */ /* 0x0001e80000100800 */
[----:B0-----:R-:W3:Y:S01]  /*af20*/  LDL.LU R139, [R1+0x4b0] ;  /* 0x0004b000018b7983 */ /* 0x001ee20000300800 */
[----:B----4-:R-:W-:-:S05]  /*af30*/  FADD R140, R137, R140 ;  /* 0x0000008c898c7221 */ /* 0x010fca0000000000 */
[----:B------:R0:W-:Y:S04]  /*af40*/  STL [R1+0x41c], R140 ;  /* 0x00041c8c01007387 */ /* 0x0001e80000100800 */
[----:B0-----:R-:W4:Y:S01]  /*af50*/  LDL.LU R140, [R1+0x4ac] ;  /* 0x0004ac00018c7983 */ /* 0x001f220000300800 */
        /* <DEDUP_REMOVED lines=35> */
[----:B0-----:R0:W5:Y:S01]  /*b190*/  LDL.LU R2, [R1+0x47c] ;  /* 0x00047c0001027983 */ /* 0x0011620000300800 */
[----:B------:R-:W-:Y:S01]  /*b1a0*/  UMOV UR6, URZ ;  /* 0x0000003f00067c82 */ /* 0x000fe20008000000 */
[----:B--2---:R-:W-:-:S05]  /*b1b0*/  FADD R0, R150, R0 ;  /* 0x0000000096007221 */ /* 0x004fca0000000000 */
[----:B------:R1:W-:Y:S01]  /*b1c0*/  STL [R1+0x450], R0 ;  /* 0x0004500001007387 */ /* 0x0003e20000100800 */
[----:B---3--:R-:W-:-:S03]  /*b1d0*/  FADD R3, R3, R151 ;  /* 0x0000009703037221 */ /* 0x008fc60000000000 */
[----:B-1----:R0:W5:Y:S04]  /*b1e0*/  LDL.LU R0, [R1+0x478] ;  /* 0x0004780001007983 */ /* 0x0021680000300800 */
[----:B------:R0:W-:Y:S02]  /*b1f0*/  STL [R1+0x454], R3 ;  /* 0x0004540301007387 */ /* 0x0001e40000100800 */
.L_x_28:
[----:B------:R-:W-:Y:S05]  /*b200*/  @!P1 BRA `(.L_x_29) ;  /* 0x0000000000049947 */ /* 0x000fea0003800000 */
[----:B------:R-:W-:Y:S01]  /*b210*/  BPT.TRAP 0x1 ;  /* 0x000000040000795c */ /* 0x000fe20000300000 */
.L_x_29:
[----:B0-----:R-:W4:Y:S04]  /*b220*/  LDL R3, [R1+0x458] ;  /* 0x0004580001037983 */ /* 0x001f280000100800 */
[----:B-----5:R0:W-:Y:S04]  /*b230*/  STL [R1+0x478], R0 ;  /* 0x0004780001007387 */ /* 0x0201e80000100800 */
[----:B0-----:R-:W2:Y:S01]  /*b240*/  LDL R0, [R1+0x45c] ;  /* 0x00045c0001007983 */ /* 0x001ea20000100800 */
[----:B----4-:R-:W-:Y:S01]  /*b250*/  ISETP.NE.AND P0, PT, R3, RZ, PT ;  /* 0x000000ff0300720c */ /* 0x010fe20003f05270 */
[----:B------:R-:W-:-:S12]  /*b260*/  IMAD.U32 R3, RZ, RZ, UR25 ;  /* 0x00000019ff037e24 */ /* 0x000fd8000f8e00ff */
[----:B------:R-:W-:-:S05]  /*b270*/  @P0 LEA R3, R3, UR11, 0x3 ;  /* 0x0000000b03030c11 */ /* 0x000fca000f8e18ff */
[----:B------:R-:W-:-:S05]  /*b280*/  @P0 VIADD R3, R3, 0x28 ;  /* 0x0000002803030836 */ /* 0x000fca0000000000 */
[----:B--2---:R-:W-:Y:S02]  /*b290*/  @P0 PRMT R3, R0, 0x654, R3 ;  /* 0x0000065400030816 */ /* 0x004fe40000000003 */
[----:B------:R0:W5:Y:S01]  /*b2a0*/  LDL.LU R0, [R1+0x478] ;  /* 0x0004780001007983 */ /* 0x0001620000300800 */
[----:B------:R-:W-:Y:S01]  /*b2b0*/  UISETP.GT.U32.AND UP0, UPT, UR13, 0x1, UPT ;  /* 0x000000010d00788c */ /* 0x000fe2000bf04070 */
[----:B------:R0:W-:Y:S05]  /*b2c0*/  @P0 SYNCS.ARRIVE.TRANS64.RED.A1T0 RZ, [R3+URZ], RZ ;  /* 0x000000ff03ff09a7 */ /* 0x0001ea000810043f */
[----:B------:R-:W-:-:S13]  /*b2d0*/  PLOP3.LUT P0, PT, PT, PT, UP0, 0x80, 0x0 ;  /* 0x000000000000781c */ /* 0x000fda0003f0f008 */
[----:B0-----:R-:W-:Y:S05]  /*b2e0*/  @P0 BRA `(.L_x_30) ;  /* 0x0000000000040947 */ /* 0x001fea0003800000 */
[----:B------:R-:W-:Y:S01]  /*b2f0*/  BPT.TRAP 0x1 ;  /* 0x000000040000795c */ /* 0x000fe20000300000 */
.L_x_30:
[----:B------:R-:W-:Y:S01]  /*b300*/  UIADD3 UR14, UR14, 0x1, URZ ;  /* 0x000000010e0e7890 */ /* 0x000fe2000fffe03f */
[C---:B------:R-:W-:Y:S01]  /*b310*/  ISETP.GT.AND P0, PT, R2.reuse, 0x1, PT ;  /* 0x000000010200780c */ /* 0x040fe20003f04270 */
[----:B------:R-:W-:Y:S01]  /*b320*/  UIADD3 UR25, UR25, 0x1, URZ ;  /* 0x0000000119197890 */ /* 0x000fe2000fffe03f */
[----:B------:R-:W-:Y:S01]  /*b330*/  VIADD R2, R2, 0xffffffff ;  /* 0xffffffff02027836 */ /* 0x000fe20000000000 */
[----:B------:R-:W-:Y:S02]  /*b340*/  UISETP.NE.AND UP0, UPT, UR14, 0x5, UPT ;  /* 0x000000050e00788c */ /* 0x000fe4000bf05270 */
[----:B------:R-:W-:Y:S02]  /*b350*/  UISETP.NE.AND UP1, UPT, UR25, 0x5, UPT ;  /* 0x000000051900788c */ /* 0x000fe4000bf25270 */
[----:B------:R-:W-:Y:S02]  /*b360*/  USEL UR8, URZ, 0x1, UP0 ;  /* 0x000000013f087887 */ /* 0x000fe40008000000 */
[----:B------:R-:W-:-:S02]  /*b370*/  USEL UR14, UR14, URZ, UP0 ;  /* 0x0000003f0e0e7287 */ /* 0x000fc40008000000 */
[----:B------:R-:W-:Y:S02]  /*b380*/  USEL UR25, UR25, URZ, UP1 ;  /* 0x0000003f19197287 */ /* 0x000fe40008800000 */
[----:B-----5:R-:W-:Y:S01]  /*b390*/  LOP3.LUT R0, R0, UR8, RZ, 0x3c, !PT ;  /* 0x0000000800007c12 */ /* 0x020fe2000f8e3cff */
[----:B------:R-:W-:Y:S01]  /*b3a0*/  UMOV UR8, 0x1 ;  /* 0x0000000100087882 */ /* 0x000fe20000000000 */
[----:B------:R-:W-:Y:S08]  /*b3b0*/  @P0 BRA `(.L_x_31) ;  /* 0xffffffb000600947 */ /* 0x000ff0000383ffff */
.L_x_23:
[----:B------:R-:W-:-:S04]  /*b3c0*/  UISETP.NE.AND UP0, UPT, UR6, URZ, UPT ;  /* 0x0000003f0600728c */ /* 0x000fc8000bf05270 */
[----:B------:R-:W-:-:S06]  /*b3d0*/  USEL UR6, URZ, 0x1, !UP0 ;  /* 0x000000013f067887 */ /* 0x000fcc000c000000 */
[----:B------:R-:W-:-:S13]  /*b3e0*/  ISETP.NE.AND P0, PT, RZ, UR6, PT ;  /* 0x00000006ff007c0c */ /* 0x000fda000bf05270 */
[----:B------:R-:W-:Y:S05]  /*b3f0*/  @!P0 BRA `(.L_x_32) ;  /* 0x0000003800188947 */ /* 0x000fea0003800000 */
[----:B------:R0:W-:Y:S04]  /*b400*/  STL [R1+0x628], R43 ;  /* 0x0006282b01007387 */ /* 0x0001e80000100800 */
[----:B0-----:R-:W4:Y:S04]  /*b410*/  LDL.LU R43, [R1] ;  /* 0x00000000012b7983 */ /* 0x001f280000300800 */
[----:B------:R0:W-:Y:S04]  /*b420*/  STL [R1+0x624], R44 ;  /* 0x0006242c01007387 */ /* 0x0001e80000100800 */
[----:B0-----:R-:W5:Y:S04]  /*b430*/  LDL.LU R44, [R1+0x4] ;  /* 0x00000400012c7983 */ /* 0x001f680000300800 */
[----:B------:R0:W-:Y:S04]  /*b440*/  STL [R1+0x620], R45 ;  /* 0x0006202d01007387 */ /* 0x0001e80000100800 */
[----:B0-----:R-:W2:Y:S04]  /*b450*/  LDL.LU R45, [R1+0x8] ;  /* 0x00000800012d7983 */ /* 0x001ea80000300800 */
[----:B------:R0:W-:Y:S04]  /*b460*/  STL [R1+0x61c], R46 ;  /* 0x00061c2e01007387 */ /* 0x0001e80000100800 */
[----:B0-----:R-:W3:Y:S04]  /*b470*/  LDL.LU R46, [R1+0xc] ;  /* 0x00000c00012e7983 */ /* 0x001ee80000300800 */
        /* <DEDUP_REMOVED lines=140> */
[----:B------:R-:W3:Y:S04]  /*bd40*/  LDL.LU R0, [R1+0x204] ;  /* 0x0002040001007983 */ /* 0x000ee80000300800 */
[----:B------:R-:W3:Y:S04]  /*bd50*/  LDL.LU R2, [R1+0x1b0] ;  /* 0x0001b00001027983 */ /* 0x000ee80000300800 */
[----:B------:R-:W3:Y:S04]  /*bd60*/  LDL.LU R3, [R1+0x208] ;  /* 0x0002080001037983 */ /* 0x000ee80000300800 */
        /* <DEDUP_REMOVED lines=65> */
[----:B0-----:R-:W3:Y:S01]  /*c180*/  LDL.LU R149, [R1+0x130] ;  /* 0x0001300001957983 */ /* 0x001ee20000300800 */
[----:B----4-:R-:W-:-:S03]  /*c190*/  FADD R4, R43, R4 ;  /* 0x000000042b047221 */ /* 0x010fc60000000000 */
[----:B------:R0:W-:Y:S01]  /*c1a0*/  STL [R1+0x47c], R150 ;  /* 0x00047c9601007387 */ /* 0x0001e20000100800 */
[----:B-----5:R-:W-:Y:S01]  /*c1b0*/  FADD R5, R44, R5 ;  /* 0x000000052c057221 */ /* 0x020fe20000000000 */
[----:B--2---:R-:W-:Y:S01]  /*c1c0*/  FADD R6, R45, R6 ;  /* 0x000000062d067221 */ /* 0x004fe20000000000 */
[----:B---3--:R-:W-:Y:S01]  /*c1d0*/  FADD R7, R46, R7 ;  /* 0x000000072e077221 */ /* 0x008fe20000000000 */
[----:B------:R-:W-:Y:S01]  /*c1e0*/  FADD R8, R47, R8 ;  /* 0x000000082f087221 */ /* 0x000fe20000000000 */
[----:B0-----:R-:W2:Y:S04]  /*c1f0*/  LDL.LU R150, [R1+0x12c] ;  /* 0x00012c0001967983 */ /* 0x001ea80000300800 */
[----:B------:R0:W-:Y:S01]  /*c200*/  STL [R1+0x478], R151 ;  /* 0x0004789701007387 */ /* 0x0001e20000100800 */
[----:B------:R-:W-:Y:S01]  /*c210*/  FADD R9, R48, R9 ;  /* 0x0000000930097221 */ /* 0x000fe20000000000 */
[----:B------:R-:W-:Y:S01]  /*c220*/  FADD R10, R49, R10 ;  /* 0x0000000a310a7221 */ /* 0x000fe20000000000 */
[----:B------:R-:W-:Y:S01]  /*c230*/  FADD R11, R50, R11 ;  /* 0x0000000b320b7221 */ /* 0x000fe20000000000 */
[----:B0-----:R-:W3:Y:S04]  /*c240*/  LDL.LU R151, [R1+0x128] ;  /* 0x0001280001977983 */ /* 0x001ee80000300800 */
[----:B------:R-:W4:Y:S04]  /*c250*/  LDL.LU R43, [R1+0x628] ;  /* 0x00062800012b7983 */ /* 0x000f280000300800 */
[----:B------:R-:W5:Y:S04]  /*c260*/  LDL.LU R44, [R1+0x624] ;  /* 0x00062400012c7983 */ /* 0x000f680000300800 */
[----:B------:R-:W4:Y:S04]  /*c270*/  LDL.LU R45, [R1+0x620] ;  /* 0x00062000012d7983 */ /* 0x000f280000300800 */
[----:B------:R-:W5:Y:S01]  /*c280*/  LDL.LU R46, [R1+0x61c] ;  /* 0x00061c00012e7983 */ /* 0x000f620000300800 */
[----:B------:R-:W-:-:S03]  /*c290*/  FADD R12, R51, R12 ;  /* 0x0000000c330c7221 */ /* 0x000fc60000000000 */
[----:B------:R-:W4:Y:S01]  /*c2a0*/  LDL.LU R47, [R1+0x618] ;  /* 0x00061800012f7983 */ /* 0x000f220000300800 */
[----:B------:R-:W-:-:S03]  /*c2b0*/  FADD R13, R52, R13 ;  /* 0x0000000d340d7221 */ /* 0x000fc60000000000 */
        /* <DEDUP_REMOVED lines=134> */
[----:B------:R-:W4:Y:S04]  /*cb20*/  LDL.LU R115, [R1+0x508] ;  /* 0x0005080001737983 */ /* 0x000f280000300800 */
[----:B------:R-:W4:Y:S01]  /*cb30*/  LDL.LU R116, [R1+0x504] ;  /* 0x0005040001747983 */ /* 0x000f220000300800 */
[----:B------:R-:W-:Y:S01]  /*cb40*/  FADD R3, R2, R3 ;  /* 0x0000000302037221 */ /* 0x000fe20000000000 */
[----:B------:R-:W-:Y:S01]  /*cb50*/  FADD R237, R120, R237 ;  /* 0x000000ed78ed7221 */ /* 0x000fe20000000000 */
[----:B------:R-:W-:Y:S01]  /*cb60*/  FADD R236, R121, R236 ;  /* 0x000000ec79ec7221 */ /* 0x000fe20000000000 */
[----:B------:R-:W5:Y:S01]  /*cb70*/  LDL.LU R117, [R1+0x1b4] ;  /* 0x0001b40001757983 */ /* 0x000f620000300800 */
[----:B------:R-:W-:Y:S01]  /*cb80*/  FADD R235, R122, R235 ;  /* 0x000000eb7aeb7221 */ /* 0x000fe20000000000 */
[----:B------:R-:W-:Y:S01]  /*cb90*/  FADD R234, R123, R234 ;  /* 0x000000ea7bea7221 */ /* 0x000fe20000000000 */
[----:B------:R-:W-:Y:S01]  /*cba0*/  FADD R233, R124, R233 ;  /* 0x000000e97ce97221 */ /* 0x000fe20000000000 */
[----:B------:R0:W-:Y:S01]  /*cbb0*/  STL [R1+0x200], R118 ;  /* 0x0002007601007387 */ /* 0x0001e20000100800 */
        /* <DEDUP_REMOVED lines=11> */
[----:B0-----:R-:W4:Y:S01]  /*cc70*/  LDL.LU R118, [R1+0x1b8] ;  /* 0x0001b80001767983 */ /* 0x001f220000300800 */
[----:B------:R-:W-:Y:S01]  /*cc80*/  FADD R217, R140, R217 ;  /* 0x000000d98cd97221 */ /* 0x000fe20000000000 */
[----:B------:R-:W-:Y:S01]  /*cc90*/  FADD R223, R134, R223 ;  /* 0x000000df86df7221 */ /* 0x000fe20000000000 */
[----:B------:R-:W-:Y:S01]  /*cca0*/  FADD R216, R141, R216 ;  /* 0x000000d88dd87221 */ /* 0x000fe20000000000 */
[----:B------:R0:W-:Y:S01]  /*ccb0*/  STL [R1+0x208], R3 ;  /* 0x0002080301007387 */ /* 0x0001e20000100800 */
[----:B------:R-:W-:Y:S01]  /*ccc0*/  FADD R222, R135, R222 ;  /* 0x000000de87de7221 */ /* 0x000fe20000000000 */
[----:B------:R-:W-:Y:S01]  /*ccd0*/  FADD R215, R142, R215 ;  /* 0x000000d78ed77221 */ /* 0x000fe20000000000 */
[----:B------:R-:W-:Y:S01]  /*cce0*/  FADD R221, R136, R221 ;  /* 0x000000dd88dd7221 */ /* 0x000fe20000000000 */
[----:B-1----:R-:W4:Y:S01]  /*ccf0*/  LDL.LU R0, [R1+0x210] ;  /* 0x0002100001007983 */ /* 0x002f220000300800 */
[----:B------:R-:W-:Y:S01]  /*cd00*/  FADD R214, R143, R214 ;  /* 0x000000d68fd67221 */ /* 0x000fe20000000000 */
[----:B------:R-:W-:Y:S01]  /*cd10*/  FADD R220, R137, R220 ;  /* 0x000000dc89dc7221 */ /* 0x000fe20000000000 */
[----:B------:R-:W-:Y:S01]  /*cd20*/  FADD R213, R144, R213 ;  /* 0x000000d590d57221 */ /* 0x000fe20000000000 */
[----:B------:R-:W4:Y:S01]  /*cd30*/  LDL.LU R119, [R1+0x1bc] ;  /* 0x0001bc0001777983 */ /* 0x000f220000300800 */
[----:B------:R-:W-:Y:S01]  /*cd40*/  FADD R219, R138, R219 ;  /* 0x000000db8adb7221 */ /* 0x000fe20000000000 */
[----:B------:R-:W-:Y:S01]  /*cd50*/  FADD R212, R145, R212 ;  /* 0x000000d491d47221 */ /* 0x000fe20000000000 */
[----:B------:R-:W-:Y:S01]  /*cd60*/  FADD R218, R139, R218 ;  /* 0x000000da8bda7221 */ /* 0x000fe20000000000 */
[----:B------:R-:W4:Y:S01]  /*cd70*/  LDL.LU R2, [R1+0x214] ;  /* 0x0002140001027983 */ /* 0x000f220000300800 */
[----:B------:R-:W-:Y:S01]  /*cd80*/  FADD R211, R146, R211 ;  /* 0x000000d392d37221 */ /* 0x000fe20000000000 */
[----:B---3--:R-:W-:Y:S01]  /*cd90*/  FADD R206, R151, R206 ;  /* 0x000000ce97ce7221 */ /* 0x008fe20000000000 */
[----:B------:R-:W-:Y:S01]  /*cda0*/  FADD R210, R147, R210 ;  /* 0x000000d293d27221 */ /* 0x000fe20000000000 */
[----:B------:R-:W3:Y:S01]  /*cdb0*/  LDL.LU R120, [R1+0x1c0] ;  /* 0x0001c00001787983 */ /* 0x000ee20000300800 */
[----:B--2---:R-:W-:Y:S01]  /*cdc0*/  FADD R207, R150, R207 ;  /* 0x000000cf96cf7221 */ /* 0x004fe20000000000 */
[----:B------:R-:W-:-:S02]  /*cdd0*/  FADD R209, R148, R209 ;  /* 0x000000d194d17221 */ /* 0x000fc40000000000 */
[----:B0-----:R-:W3:Y:S04]  /*cde0*/  LDL.LU R3, [R1+0x218] ;  /* 0x0002180001037983 */ /* 0x001ee80000300800 */
[----:B------:R-:W2:Y:S04]  /*cdf0*/  LDL.LU R121, [R1+0x1c4] ;  /* 0x0001c40001797983 */ /* 0x000ea80000300800 */
        /* <DEDUP_REMOVED lines=28> */
[----:B------:R-:W2:Y:S01]  /*cfc0*/  LDL.LU R148, [R1+0x254] ;  /* 0x0002540001947983 */ /* 0x000ea20000300800 */
[----:B-----5:R-:W-:-:S03]  /*cfd0*/  FADD R149, R117, R149 ;  /* 0x0000009575957221 */ /* 0x020fc60000000000 */
[----:B------:R-:W5:Y:S04]  /*cfe0*/  LDL.LU R117, [R1+0x500] ;  /* 0x0005000001757983 */ /* 0x000f680000300800 */
[----:B------:R0:W-:Y:S04]  /*cff0*/  STL [R1+0x20c], R149 ;  /* 0x00020c9501007387 */ /* 0x0001e80000100800 */
[----:B0-----:R-:W5:Y:S01]  /*d000*/  LDL.LU R149, [R1+0x258] ;  /* 0x0002580001957983 */ /* 0x001f620000300800 */
[----:B----4-:R-:W-:-:S03]  /*d010*/  FADD R0, R118, R0 ;  /* 0x0000000076007221 */ /* 0x010fc60000000000 */
[----:B------:R-:W4:Y:S01]  /*d020*/  LDL.LU R118, [R1+0x4fc] ;  /* 0x0004fc0001767983 */ /* 0x000f220000300800 */
[----:B------:R-:W-:-:S03]  /*d030*/  FADD R2, R119, R2 ;  /* 0x0000000277027221 */ /* 0x000fc60000000000 */
[----:B------:R0:W-:Y:S01]  /*d040*/  STL [R1+0x210], R0 ;  /* 0x0002100001007387 */ /* 0x0001e20000100800 */
[----:B---3--:R-:W-:-:S03]  /*d050*/  FADD R3, R120, R3 ;  /* 0x0000000378037221 */ /* 0x008fc60000000000 */
[----:B0-----:R-:W3:Y:S04]  /*d060*/  LDL.LU R0, [R1+0x25c] ;  /* 0x00025c0001007983 */ /* 0x001ee80000300800 */
[----:B------:R-:W4:Y:S01]  /*d070*/  LDL.LU R119, [R1+0x4f8] ;  /* 0x0004f80001777983 */ /* 0x000f220000300800 */
[----:B--2---:R-:W-:-:S03]  /*d080*/  FADD R122, R121, R122 ;  /* 0x0000007a797a7221 */ /* 0x004fc60000000000 */
[----:B------:R0:W-:Y:S01]  /*d090*/  STL [R1+0x214], R2 ;  /* 0x0002140201007387 */ /* 0x0001e20000100800 */
[----:B------:R-:W-:-:S03]  /*d0a0*/  FADD R124, R123, R124 ;  /* 0x0000007c7b7c7221 */ /* 0x000fc60000000000 */
[----:B0-----:R-:W2:Y:S04]  /*d0b0*/  LDL.LU R2, [R1+0x260] ;  /* 0x0002600001027983 */ /* 0x001ea80000300800 */
[----:B------:R-:W4:Y:S04]  /*d0c0*/  LDL.LU R120, [R1+0x4f4] ;  /* 0x0004f40001787983 */ /* 0x000f280000300800 */
[----:B------:R0:W-:Y:S01]  /*d0d0*/  STL [R1+0x218], R3 ;  /* 0x0002180301007387 */ /* 0x0001e20000100800 */
[----:B------:R-:W-:Y:S01]  /*d0e0*/  FADD R126, R125, R126 ;  /* 0x0000007e7d7e7221 */ /* 0x000fe20000000000 */
[----:B------:R-:W-:-:S02]  /*d0f0*/  FADD R128, R127, R128 ;  /* 0x000000807f807221 */ /* 0x000fc40000000000 */
[----:B0-----:R-:W4:Y:S04]  /*d100*/  LDL.LU R3, [R1+0x264] ;  /* 0x0002640001037983 */ /* 0x001f280000300800 */
[----:B------:R-:W4:Y:S04]  /*d110*/  LDL.LU R121, [R1+0x4f0] ;  /* 0x0004f00001797983 */ /* 0x000f280000300800 */
[----:B------:R0:W-:Y:S01]  /*d120*/  STL [R1+0x21c], R122 ;  /* 0x00021c7a01007387 */ /* 0x0001e20000100800 */
[----:B------:R-:W-:-:S03]  /*d130*/  FADD R130, R129, R130 ;  /* 0x0000008281827221 */ /* 0x000fc60000000000 */
        /* <DEDUP_REMOVED lines=42> */
[----:B------:R0:W-:Y:S04]  /*d3e0*/  STL [R1+0x248], R145 ;  /* 0x0002489101007387 */ /* 0x0001e80000100800 */
[----:B0-----:R-:W4:Y:S04]  /*d3f0*/  LDL.LU R145, [R1+0x27c] ;  /* 0x00027c0001917983 */ /* 0x001f280000300800 */
[----:B------:R-:W4:Y:S04]  /*d400*/  LDL.LU R139, [R1+0x4a8] ;  /* 0x0004a800018b7983 */ /* 0x000f280000300800 */
[----:B------:R0:W-:Y:S04]  /*d410*/  STL [R1+0x24c], R146 ;  /* 0x00024c9201007387 */ /* 0x0001e80000100800 */
[----:B0-----:R-:W4:Y:S04]  /*d420*/  LDL.LU R146, [R1+0x280] ;  /* 0x0002800001927983 */ /* 0x001f280000300800 */
[----:B------:R0:W-:Y:S01]  /*d430*/  STL [R1+0x250], R147 ;  /* 0x0002509301007387 */ /* 0x0001e20000100800 */
[----:B-----5:R-:W-:-:S03]  /*d440*/  FADD R149, R24, R149 ;  /* 0x0000009518957221 */ /* 0x020fc60000000000 */
[----:B0-----:R-:W5:Y:S04]  /*d450*/  LDL.LU R147, [R1+0x284] ;  /* 0x0002840001937983 */ /* 0x001f680000300800 */
[----:B------:R0:W-:Y:S04]  /*d460*/  STL [R1+0x254], R148 ;  /* 0x0002549401007387 */ /* 0x0001e80000100800 */
[----:B0-----:R-:W5:Y:S04]  /*d470*/  LDL.LU R148, [R1+0x288] ;  /* 0x0002880001947983 */ /* 0x001f680000300800 */
[----:B------:R0:W-:Y:S04]  /*d480*/  STL [R1+0x258], R149 ;  /* 0x0002589501007387 */ /* 0x0001e80000100800 */
[----:B0-----:R-:W5:Y:S04]  /*d490*/  LDL.LU R149, [R1+0x28c] ;  /* 0x00028c0001957983 */ /* 0x001f680000300800 */
[----:B------:R-:W5:Y:S04]  /*d4a0*/  LDL.LU R150, [R1+0x290] ;  /* 0x0002900001967983 */ /* 0x000f680000300800 */
[----:B------:R-:W5:Y:S01]  /*d4b0*/  LDL.LU R151, [R1+0x294] ;  /* 0x0002940001977983 */ /* 0x000f620000300800 */
[----:B---3--:R-:W-:Y:S01]  /*d4c0*/  FADD R0, R25, R0 ;  /* 0x0000000019007221 */ /* 0x008fe20000000000 */
[----:B--2---:R-:W-:-:S04]  /*d4d0*/  FADD R2, R26, R2 ;  /* 0x000000021a027221 */ /* 0x004fc80000000000 */
[----:B------:R0:W-:Y:S01]  /*d4e0*/  STL [R1+0x25c], R0 ;  /* 0x00025c0001007387 */ /* 0x0001e20000100800 */
[----:B----4-:R-:W-:-:S03]  /*d4f0*/  FADD R3, R27, R3 ;  /* 0x000000031b037221 */ /* 0x010fc60000000000 */
[----:B------:R-:W2:Y:S04]  /*d500*/  LDL.LU R27, [R1+0x2c8] ;  /* 0x0002c800011b7983 */ /* 0x000ea80000300800 */
[----:B------:R1:W-:Y:S04]  /*d510*/  STL [R1+0x260], R2 ;  /* 0x0002600201007387 */ /* 0x0003e80000100800 */
[----:B------:R-:W3:Y:S04]  /*d520*/  LDL.LU R26, [R1+0x2cc] ;  /* 0x0002cc00011a7983 */ /* 0x000ee80000300800 */
[----:B------:R-:W4:Y:S04]  /*d530*/  LDL.LU R25, [R1+0x2d0] ;  /* 0x0002d00001197983 */ /* 0x000f280000300800 */
[----:B------:R1:W-:Y:S04]  /*d540*/  STL [R1+0x264], R3 ;  /* 0x0002640301007387 */ /* 0x0003e80000100800 */
[----:B------:R-:W4:Y:S04]  /*d550*/  LDL.LU R24, [R1+0x2d4] ;  /* 0x0002d40001187983 */ /* 0x000f280000300800 */
[----:B0-----:R-:W4:Y:S04]  /*d560*/  LDL.LU R0, [R1+0x2d8] ;  /* 0x0002d80001007983 */ /* 0x001f280000300800 */
[----:B-1----:R-:W4:Y:S04]  /*d570*/  LDL.LU R2, [R1+0x2dc] ;  /* 0x0002dc0001027983 */ /* 0x002f280000300800 */
[----:B------:R-:W4:Y:S01]  /*d580*/  LDL.LU R3, [R1+0x2e0] ;  /* 0x0002e00001037983 */ /* 0x000f220000300800 */
[----:B------:R-:W-:-:S05]  /*d590*/  FADD R140, R28, R140 ;  /* 0x0000008c1c8c7221 */ /* 0x000fca0000000000 */
[----:B------:R0:W-:Y:S04]  /*d5a0*/  STL [R1+0x268], R140 ;  /* 0x0002688c01007387 */ /* 0x0001e80000100800 */
[----:B0-----:R-:W4:Y:S01]  /*d5b0*/  LDL.LU R140, [R1+0x4a4] ;  /* 0x0004a400018c7983 */ /* 0x001f220000300800 */
[----:B------:R-:W-:-:S03]  /*d5c0*/  FADD R141, R29, R141 ;  /* 0x0000008d1d8d7221 */ /* 0x000fc60000000000 */
[----:B------:R-:W4:Y:S04]  /*d5d0*/  LDL.LU R28, [R1+0x2c4] ;  /* 0x0002c400011c7983 */ /* 0x000f280000300800 */
        /* <DEDUP_REMOVED lines=20> */
[----:B------:R0:W-:Y:S01]  /*d720*/  STL [R1+0x280], R146 ;  /* 0x0002809201007387 */ /* 0x0001e20000100800 */
[----:B-----5:R-:W-:-:S03]  /*d730*/  FADD R147, R35, R147 ;  /* 0x0000009323937221 */ /* 0x020fc60000000000 */
[----:B0-----:R-:W5:Y:S04]  /*d740*/  LDL.LU R146, [R1+0x48c] ;  /* 0x00048c0001927983 */ /* 0x001f680000300800 */
[----:B------:R-:W5:Y:S04]  /*d750*/  LDL.LU R34, [R1+0x2ac] ;  /* 0x0002ac0001227983 */ /* 0x000f680000300800 */
[----:B------:R0:W-:Y:S01]  /*d760*/  STL [R1+0x284], R147 ;  /* 0x0002849301007387 */ /* 0x0001e20000100800 */
[----:B------:R-:W-:-:S03]  /*d770*/  FADD R148, R36, R148 ;  /* 0x0000009424947221 */ /* 0x000fc60000000000 */
[----:B0-----:R-:W5:Y:S04]  /*d780*/  LDL.LU R147, [R1+0x488] ;  /* 0x0004880001937983 */ /* 0x001f680000300800 */
[----:B------:R-:W5:Y:S01]  /*d790*/  LDL.LU R35, [R1+0x2a8] ;  /* 0x0002a80001237983 */ /* 0x000f620000300800 */
[----:B------:R-:W-:-:S03]  /*d7a0*/  FADD R149, R37, R149 ;  /* 0x0000009525957221 */ /* 0x000fc60000000000 */
[----:B------:R0:W-:Y:S01]  /*d7b0*/  STL [R1+0x288], R148 ;  /* 0x0002889401007387 */ /* 0x0001e20000100800 */
[----:B------:R-:W-:Y:S01]  /*d7c0*/  FADD R150, R38, R150 ;  /* 0x0000009626967221 */ /* 0x000fe20000000000 */
[----:B------:R-:W-:Y:S02]  /*d7d0*/  FADD R151, R39, R151 ;  /* 0x0000009727977221 */ /* 0x000fe40000000000 */
[----:B0-----:R-:W5:Y:S04]  /*d7e0*/  LDL.LU R148, [R1+0x484] ;  /* 0x0004840001947983 */ /* 0x001f680000300800 */
[----:B------:R-:W5:Y:S04]  /*d7f0*/  LDL.LU R36, [R1+0x2a4] ;  /* 0x0002a40001247983 */ /* 0x000f680000300800 */
[----:B------:R0:W-:Y:S04]  /*d800*/  STL [R1+0x28c], R149 ;  /* 0x00028c9501007387 */ /* 0x0001e80000100800 */
[----:B0-----:R-:W5:Y:S04]  /*d810*/  LDL.LU R149, [R1+0x480] ;  /* 0x0004800001957983 */ /* 0x001f680000300800 */
[----:B------:R-:W5:Y:S04]  /*d820*/  LDL.LU R37, [R1+0x2a0] ;  /* 0x0002a00001257983 */ /* 0x000f680000300800 */
[----:B------:R0:W-:Y:S04]  /*d830*/  STL [R1+0x290], R150 ;  /* 0x0002909601007387 */ /* 0x0001e80000100800 */
[----:B0-----:R-:W5:Y:S04]  /*d840*/  LDL.LU R150, [R1+0x47c] ;  /* 0x00047c0001967983 */ /* 0x001f680000300800 */
[----:B------:R-:W5:Y:S04]  /*d850*/  LDL.LU R38, [R1+0x29c] ;  /* 0x00029c0001267983 */ /* 0x000f680000300800 */
[----:B------:R0:W-:Y:S04]  /*d860*/  STL [R1+0x294], R151 ;  /* 0x0002949701007387 */ /* 0x0001e80000100800 */
[----:B0-----:R-:W5:Y:S04]  /*d870*/  LDL.LU R151, [R1+0x478] ;  /* 0x0004780001977983 */ /* 0x001f680000300800 */
[----:B------:R-:W5:Y:S01]  /*d880*/  LDL.LU R39, [R1+0x298] ;  /* 0x0002980001277983 */ /* 0x000f620000300800 */
[----:B--2---:R-:W-:Y:S01]  /*d890*/  FADD R27, R52, R27 ;  /* 0x0000001b341b7221 */ /* 0x004fe20000000000 */
[----:B---3--:R-:W-:Y:S01]  /*d8a0*/  FADD R26, R53, R26 ;  /* 0x0000001a351a7221 */ /* 0x008fe20000000000 */
[----:B----4-:R-:W-:Y:S01]  /*d8b0*/  FADD R25, R54, R25 ;  /* 0x0000001936197221 */ /* 0x010fe20000000000 */
[----:B------:R-:W-:Y:S01]  /*d8c0*/  FADD R24, R55, R24 ;  /* 0x0000001837187221 */ /* 0x000fe20000000000 */
        /* <DEDUP_REMOVED lines=9> */
[----:B-----5:R-:W-:Y:S01]  /*d960*/  FADD R34, R45, R34 ;  /* 0x000000222d227221 */ /* 0x020fe20000000000 */
[----:B------:R-:W-:Y:S01]  /*d970*/  FADD R35, R44, R35 ;  /* 0x000000232c237221 */ /* 0x000fe20000000000 */
[----:B------:R-:W-:Y:S01]  /*d980*/  FADD R36, R43, R36 ;  /* 0x000000242b247221 */ /* 0x000fe20000000000 */
[----:B------:R-:W-:Y:S01]  /*d990*/  FADD R37, R42, R37 ;  /* 0x000000252a257221 */ /* 0x000fe20000000000 */
[----:B------:R-:W-:Y:S01]  /*d9a0*/  FADD R38, R41, R38 ;  /* 0x0000002629267221 */ /* 0x000fe20000000000 */
[----:B------:R-:W-:-:S05]  /*d9b0*/  FADD R39, R40, R39 ;  /* 0x0000002728277221 */ /* 0x000fca0000000000 */
[----:B------:R0:W-:Y:S04]  /*d9c0*/  STL [R1+0x298], R39 ;  /* 0x0002982701007387 */ /* 0x0001e80000100800 */
        /* <DEDUP_REMOVED lines=15> */
[----:B------:R-:W5:Y:S04]  /*dac0*/  LDL.LU R51, [R1+0x2e4] ;  /* 0x0002e40001337983 */ /* 0x000f680000300800 */
[----:B------:R5:W-:Y:S04]  /*dad0*/  STL [R1+0x2d8], R0 ;  /* 0x0002d80001007387 */ /* 0x000be80000100800 */
[----:B------:R-:W5:Y:S04]  /*dae0*/  LDL.LU R50, [R1+0x2e8] ;  /* 0x0002e80001327983 */ /* 0x000f680000300800 */
[----:B------:R5:W-:Y:S04]  /*daf0*/  STL [R1+0x2dc], R2 ;  /* 0x0002dc0201007387 */ /* 0x000be80000100800 */
[----:B------:R-:W5:Y:S04]  /*db00*/  LDL.LU R49, [R1+0x2ec] ;  /* 0x0002ec0001317983 */ /* 0x000f680000300800 */
[----:B------:R5:W-:Y:S04]  /*db10*/  STL [R1+0x2e0], R3 ;  /* 0x0002e00301007387 */ /* 0x000be80000100800 */
[----:B------:R-:W5:Y:S04]  /*db20*/  LDL.LU R48, [R1+0x2f0] ;  /* 0x0002f00001307983 */ /* 0x000f680000300800 */
        /* <DEDUP_REMOVED lines=8> */
[----:B0-----:R-:W5:Y:S04]  /*dbb0*/  LDL.LU R39, [R1+0x314] ;  /* 0x0003140001277983 */ /* 0x001f680000300800 */
[----:B-1----:R-:W5:Y:S04]  /*dbc0*/  LDL.LU R38, [R1+0x318] ;  /* 0x0003180001267983 */ /* 0x002f680000300800 */
[----:B--2---:R-:W2:Y:S04]  /*dbd0*/  LDL.LU R37, [R1+0x31c] ;  /* 0x00031c0001257983 */ /* 0x004ea80000300800 */
[----:B---3--:R-:W3:Y:S04]  /*dbe0*/  LDL.LU R36, [R1+0x320] ;  /* 0x0003200001247983 */ /* 0x008ee80000300800 */
[----:B----4-:R-:W4:Y:S04]  /*dbf0*/  LDL.LU R35, [R1+0x324] ;  /* 0x0003240001237983 */ /* 0x010f280000300800 */
[----:B-----5:R-:W5:Y:S04]  /*dc00*/  LDL.LU R34, [R1+0x328] ;  /* 0x0003280001227983 */ /* 0x020f680000300800 */
        /* <DEDUP_REMOVED lines=12> */
[----:B------:R-:W5:Y:S01]  /*dcd0*/  LDL.LU R3, [R1+0x35c] ;  /* 0x00035c0001037983 */ /* 0x000f620000300800 */
[----:B------:R-:W-:Y:S01]  /*dce0*/  FADD R51, R59, R51 ;  /* 0x000000333b337221 */ /* 0x000fe20000000000 */
[----:B------:R-:W-:-:S04]  /*dcf0*/  FADD R50, R60, R50 ;  /* 0x000000323c327221 */ /* 0x000fc80000000000 */
        /* <DEDUP_REMOVED lines=25> */
[----:B--2---:R-:W-:-:S03]  /*de90*/  FADD R37, R73, R37 ;  /* 0x0000002549257221 */ /* 0x004fc60000000000 */
[----:B------:R2:W-:Y:S01]  /*dea0*/  STL [R1+0x318], R38 ;  /* 0x0003182601007387 */ /* 0x0005e20000100800 */
[----:B---3--:R-:W-:-:S03]  /*deb0*/  FADD R36, R74, R36 ;  /* 0x000000244a247221 */ /* 0x008fc60000000000 */
[----:B------:R3:W-:Y:S01]  /*dec0*/  STL [R1+0x31c], R37 ;  /* 0x00031c2501007387 */ /* 0x0007e20000100800 */
[----:B----4-:R-:W-:-:S03]  /*ded0*/  FADD R35, R75, R35 ;  /* 0x000000234b237221 */ /* 0x010fc60000000000 */
[----:B------:R4:W-:Y:S01]  /*dee0*/  STL [R1+0x320], R36 ;  /* 0x0003202401007387 */ /* 0x0009e20000100800 */
[----:B-----5:R-:W-:-:S03]  /*def0*/  FADD R34, R76, R34 ;  /* 0x000000224c227221 */ /* 0x020fc60000000000 */
        /* <DEDUP_REMOVED lines=24> */
[----:B0-----:R-:W5:Y:S01]  /*e080*/  LDL.LU R51, [R1+0x360] ;  /* 0x0003600001337983 */ /* 0x001f620000300800 */
[----:B------:R-:W-:-:S03]  /*e090*/  FADD R3, R89, R3 ;  /* 0x0000000359037221 */ /* 0x000fc60000000000 */
[----:B------:R0:W-:Y:S04]  /*e0a0*/  STL [R1+0x354], R0 ;  /* 0x0003540001007387 */ /* 0x0001e80000100800 */
[----:B-1----:R-:W5:Y:S04]  /*e0b0*/  LDL.LU R50, [R1+0x364] ;  /* 0x0003640001327983 */ /* 0x002f680000300800 */
        /* <DEDUP_REMOVED lines=181> */
[----:B------:R-:W-:Y:S01]  /*ec10*/  FADD R2, R150, R2 ;  /* 0x0000000296027221 */ /* 0x000fe20000000000 */
[----:B------:R-:W-:-:S05]  /*ec20*/  FADD R3, R3, R151 ;  /* 0x0000009703037221 */ /* 0x000fca0000000000 */
[----:B------:R0:W-:Y:S04]  /*ec30*/  STL [R1+0x454], R3 ;  /* 0x0004540301007387 */ /* 0x0001e80000100800 */
[----:B------:R0:W-:Y:S04]  /*ec40*/  STL [R1+0x44c], R0 ;  /* 0x00044c0001007387 */ /* 0x0001e80000100800 */
[----:B------:R0:W-:Y:S02]  /*ec50*/  STL [R1+0x450], R2 ;  /* 0x0004500201007387 */ /* 0x0001e40000100800 */
.L_x_32:
[----:B0-----:R-:W0:Y:S02]  /*ec60*/  LDC R0, c[0x0][0x28c] ;  /* 0x0000a300ff007b82 */ /* 0x001e240000000800 */
[----:B0-----:R-:W-:-:S13]  /*ec70*/  ISETP.GE.AND P0, PT, R0, 0x1, PT ;  /* 0x000000010000780c */ /* 0x001fda0003f06270 */
[----:B------:R-:W-:Y:S05]  /*ec80*/  @!P0 BRA `(.L_x_33) ;  /* 0x0000000000648947 */ /* 0x000fea0003800000 */
[----:B------:R-:W-:-:S06]  /*ec90*/  UISETP.NE.AND UP0, UPT, UR24, 0x3, UPT ;  /* 0x000000031800788c */ /* 0x000fcc000bf05270 */
[----:B------:R-:W-:-:S13]  /*eca0*/  PLOP3.LUT P0, PT, PT, PT, UP0, 0x80, 0x0 ;  /* 0x000000000000781c */ /* 0x000fda0003f0f008 */
[----:B------:R-:W-:Y:S05]  /*ecb0*/  @!P0 BRA `(.L_x_34) ;  /* 0x0000000000048947 */ /* 0x000fea0003800000 */
[----:B------:R-:W-:Y:S01]  /*ecc0*/  BPT.TRAP 0x1 ;  /* 0x000000040000795c */ /* 0x000fe20000300000 */
.L_x_34:
[----:B------:R-:W4:Y:S01]  /*ecd0*/  LDL R0, [R1+0x458] ;  /* 0x0004580001007983 */ /* 0x000f220000100800 */
[----:B------:R-:W-:Y:S01]  /*ece0*/  BSSY B0, `(.L_x_35) ;  /* 0x000000f000007945 */ /* 0x000fe20003800000 */
[----:B----4-:R-:W-:-:S13]  /*ecf0*/  ISETP.NE.AND P0, PT, R0, RZ, PT ;  /* 0x000000ff0000720c */ /* 0x010fda0003f05270 */
[----:B------:R-:W-:Y:S05]  /*ed00*/  @!P0 BRA `(.L_x_36) ;  /* 0x0000000000308947 */ /* 0x000fea0003800000 */
[----:B------:R-:W4:Y:S01]  /*ed10*/  LDL R2, [R1+0x45c] ;  /* 0x00045c0001027983 */ /* 0x000f220000100800 */
[----:B------:R-:W-:-:S04]  /*ed20*/  UISETP.LT.AND UP0, UPT, UR9, 0x1, UPT ;  /* 0x000000010900788c */ /* 0x000fc8000bf01270 */
[----:B------:R-:W-:-:S04]  /*ed30*/  USEL UR8, UR9, 0x1, UP0 ;  /* 0x0000000109087887 */ /* 0x000fc80008000000 */
[----:B------:R-:W-:-:S04]  /*ed40*/  UIADD3 UR8, UR5, UR9, -UR8 ;  /* 0x0000000905087290 */ /* 0x000fc8000fffe808 */
[----:B------:R-:W-:-:S04]  /*ed50*/  UIMAD.WIDE.U32 UR6, UR8, -0x33333333, URZ ;  /* 0xcccccccd080678a5 */ /* 0x000fc8000f8e003f */
[----:B------:R-:W-:-:S04]  /*ed60*/  USHF.R.U32.HI UR6, URZ, 0x2, UR7 ;  /* 0x000000023f067899 */ /* 0x000fc80008011607 */
[----:B------:R-:W-:-:S04]  /*ed70*/  UIMAD UR8, UR6, -0x5, UR8 ;  /* 0xfffffffb060878a4 */ /* 0x000fc8000f8e0208 */
[----:B------:R-:W-:-:S04]  /*ed80*/  ULEA UR8, UR8, UR11, 0x3 ;  /* 0x0000000b08087291 */ /* 0x000fc8000f8e183f */
[----:B------:R-:W-:-:S06]  /*ed90*/  UIADD3 UR8, UR8, 0x28, URZ ;  /* 0x0000002808087890 */ /* 0x000fcc000fffe03f */
[----:B------:R-:W-:-:S05]  /*eda0*/  IMAD.U32 R0, RZ, RZ, UR8 ;  /* 0x00000008ff007e24 */ /* 0x000fca000f8e00ff */
[----:B----4-:R-:W-:-:S04]  /*edb0*/  PRMT R0, R2, 0x654, R0 ;  /* 0x0000065402007816 */ /* 0x010fc80000000000 */
[----:B------:R0:W-:Y:S03]  /*edc0*/  SYNCS.ARRIVE.TRANS64.RED.A1T0 RZ, [R0+URZ], RZ ;  /* 0x000000ff00ff79a7 */ /* 0x0001e6000810043f */
.L_x_36:
[----:B------:R-:W-:Y:S05]  /*edd0*/  BSYNC B0 ;  /* 0x0000000000007941 */ /* 0x000fea0003800000 */
.L_x_35:
[----:B------:R-:W-:-:S06]  /*ede0*/  UISETP.GT.U32.AND UP0, UPT, UR13, 0x1, UPT ;  /* 0x000000010d00788c */ /* 0x000fcc000bf04070 */
[----:B------:R-:W-:-:S13]  /*edf0*/  PLOP3.LUT P0, PT, PT, PT, UP0, 0x80, 0x0 ;  /* 0x000000000000781c */ /* 0x000fda0003f0f008 */
[----:B------:R-:W-:Y:S05]  /*ee00*/  @P0 BRA `(.L_x_33) ;  /* 0x0000000000040947 */ /* 0x000fea0003800000 */
[----:B------:R-:W-:Y:S01]  /*ee10*/  BPT.TRAP 0x1 ;  /* 0x000000040000795c */ /* 0x000fe20000300000 */
.L_x_33:
[----:B------:R-:W4:Y:S01]  /*ee20*/  LDL.LU R26, [R1+0x46c] ;  /* 0x00046c00011a7983 */ /* 0x000f220000300800 */
[----:B------:R-:W5:Y:S01]  /*ee30*/  LDC R3, c[0x0][0x288] ;  /* 0x0000a200ff037b82 */ /* 0x000f620000000800 */
[----:B------:R-:W0:Y:S01]  /*ee40*/  S2R R25, SR_TID.X ;  /* 0x0000000000197919 */ /* 0x000e220000002100 */
[----:B------:R-:W-:Y:S01]  /*ee50*/  UIADD3 UR8, UR9, UR5, URZ ;  /* 0x0000000509087290 */ /* 0x000fe2000fffe03f */
[----:B------:R-:W-:Y:S01]  /*ee60*/  ULDC UR6, c[0x0][0x284] ;  /* 0x0000a10000067ab9 */ /* 0x000fe20000000800 */
[----:B------:R-:W2:Y:S01]  /*ee70*/  LDL.LU R24, [R1+0x468] ;  /* 0x0004680001187983 */ /* 0x000ea20000300800 */
[----:B------:R-:W-:Y:S01]  /*ee80*/  USHF.R.S32.HI UR11, URZ, 0x1f, UR10 ;  /* 0x0000001f3f0b7899 */ /* 0x000fe2000801140a */
[----:B------:R-:W-:Y:S01]  /*ee90*/  IMAD.MOV.U32 R39, RZ, RZ, -0x1 ;  /* 0xffffffffff277424 */ /* 0x000fe200078e00ff */
[----:B------:R-:W-:Y:S01]  /*eea0*/  UISETP.GT.U32.AND UP0, UPT, UR8, 0x4, UPT ;  /* 0x000000040800788c */ /* 0x000fe2000bf04070 */
[----:B------:R-:W-:Y:S01]  /*eeb0*/  ULDC.64 UR14, c[0x0][0x5d0] ;  /* 0x00017400000e7ab9 */ /* 0x000fe20000000a00 */
[----:B------:R-:W-:-:S02]  /*eec0*/  UISETP.GE.U32.AND UP1, UPT, UR9, 0x5, UPT ;  /* 0x000000050900788c */ /* 0x000fc4000bf26070 */
[----:B------:R-:W-:Y:S02]  /*eed0*/  UIMAD UR5, UR11, UR14, URZ ;  /* 0x0000000e0b0572a4 */ /* 0x000fe4000f8e023f */
[----:B------:R-:W-:Y:S01]  /*eee0*/  UISETP.LT.U32.AND UP0, UPT, UR9, 0x5, UP0 ;  /* 0x000000050900788c */ /* 0x000fe20008701070 */
[C---:B0-----:R-:W-:Y:S01]  /*eef0*/  LOP3.LUT R2, R25.reuse, 0x3, RZ, 0xc0, !PT ;  /* 0x0000000319027812 */ /* 0x041fe200078ec0ff */
[----:B------:R-:W-:Y:S01]  /*ef00*/  IMAD.SHL.U32 R30, R25, 0x2, RZ ;  /* 0x00000002191e7824 */ /* 0x000fe200078e00ff */
[----:B------:R-:W-:-:S03]  /*ef10*/  SHF.R.U32.HI R32, RZ, 0x7, R25 ;  /* 0x00000007ff207819 */ /* 0x000fc60000011619 */
[----:B-----5:R-:W-:Y:S01]  /*ef20*/  IMAD R2, R2, -0x2, R3 ;  /* 0xfffffffe02027824 */ /* 0x020fe200078e0203 */
[----:B------:R-:W-:Y:S02]  /*ef30*/  LOP3.LUT R32, R32, 0x1, RZ, 0xc0, !PT ;  /* 0x0000000120207812 */ /* 0x000fe400078ec0ff */
[----:B------:R-:W-:-:S03]  /*ef40*/  LOP3.LUT R30, R30, 0x6, RZ, 0xc0, !PT ;  /* 0x000000061e1e7812 */ /* 0x000fc600078ec0ff */
[----:B------:R-:W-:Y:S02]  /*ef50*/  IMAD.SHL.U32 R33, R32, 0x40, RZ ;  /* 0x0000004020217824 */ /* 0x000fe400078e00ff */
[----:B----4-:R-:W-:-:S04]  /*ef60*/  IMAD.WIDE R34, R26, 0x100, RZ ;  /* 0x000001001a227825 */ /* 0x010fc800078e02ff */
[----:B--2---:R-:W-:Y:S01]  /*ef70*/  IMAD.SHL.U32 R0, R24, 0x100, RZ ;  /* 0x0000010018007824 */ /* 0x004fe200078e00ff */
[----:B------:R-:W-:Y:S01]  /*ef80*/  PRMT R30, R30, 0x6540, R24 ;  /* 0x000065401e1e7816 */ /* 0x000fe20000000018 */
[----:B------:R-:W-:-:S03]  /*ef90*/  IMAD.U32 R24, RZ, RZ, UR14 ;  /* 0x0000000eff187e24 */ /* 0x000fc6000f8e00ff */
[----:B------:R-:W-:Y:S01]  /*efa0*/  ISETP.GE.AND P0, PT, R0, R3, PT ;  /* 0x000000030000720c */ /* 0x000fe20003f06270 */
[----:B------:R-:W-:Y:S01]  /*efb0*/  IMAD.IADD R0, R2, 0x1, -R0 ;  /* 0x0000000102007824 */ /* 0x000fe200078e0a00 */
[----:B------:R-:W-:Y:S02]  /*efc0*/  SHF.R.U32.HI R2, RZ, 0x2, R25 ;  /* 0x00000002ff027819 */ /* 0x000fe40000011619 */
[----:B------:R-:W-:Y:S02]  /*efd0*/  LOP3.LUT R3, R25, 0x60, RZ, 0xc0, !PT ;  /* 0x0000006019037812 */ /* 0x000fe400078ec0ff */
[----:B------:R-:W-:Y:S02]  /*efe0*/  LOP3.LUT R2, R2, 0x7, RZ, 0xc0, !PT ;  /* 0x0000000702027812 */ /* 0x000fe400078ec0ff */
[----:B------:R-:W-:Y:S02]  /*eff0*/  SHF.R.U32.HI R3, RZ, 0x1, R3 ;  /* 0x00000001ff037819 */ /* 0x000fe40000011603 */
[----:B------:R-:W-:-:S02]  /*f000*/  LOP3.LUT R33, R33, 0x40, R2, 0xe2, !PT ;  /* 0x0000004021217812 */ /* 0x000fc400078ee202 */
[----:B------:R-:W-:Y:S02]  /*f010*/  IADD3 R2, RZ, -R3, -R2 ;  /* 0x80000003ff027210 */ /* 0x000fe40007ffe802 */
[----:B------:R-:W-:Y:S02]  /*f020*/  SHF.R.S32.HI R31, RZ, 0x1f, R30 ;  /* 0x0000001fff1f7819 */ /* 0x000fe4000001141e */
[----:B------:R-:W-:Y:S01]  /*f030*/  LOP3.LUT R33, R34, R33, R3, 0xfe, !PT ;  /* 0x0000002122217212 */ /* 0x000fe200078efe03 */
[----:B------:R-:W-:Y:S02]  /*f040*/  IMAD R32, R32, -0x40, R2 ;  /* 0xffffffc020207824 */ /* 0x000fe400078e0202 */
[----:B------:R-:W-:Y:S02]  /*f050*/  IMAD.SHL.U32 R2, R26, 0x100, RZ ;  /* 0x000001001a027824 */ /* 0x000fe400078e00ff */
[----:B------:R-:W-:-:S03]  /*f060*/  IMAD.WIDE.U32 R24, R24, UR10, R30 ;  /* 0x0000000a18187c25 */ /* 0x000fc6000f8e001e */
[C---:B------:R-:W-:Y:S02]  /*f070*/  IADD3 R32, -R2.reuse, UR6, R32 ;  /* 0x0000000602207c10 */ /* 0x040fe4000fffe120 */
[----:B------:R-:W-:Y:S01]  /*f080*/  ISETP.GE.OR P0, PT, R2, UR6, P0 ;  /* 0x0000000602007c0c */ /* 0x000fe20008706670 */
[----:B------:R-:W-:-:S04]  /*f090*/  UIMAD.WIDE.U32 UR6, UR8, -0x33333333, URZ ;  /* 0xcccccccd080678a5 */ /* 0x000fc8000f8e003f */
[----:B------:R-:W-:Y:S02]  /*f0a0*/  USHF.R.U32.HI UR6, URZ, 0x2, UR7 ;  /* 0x000000023f067899 */ /* 0x000fe40008011607 */
[----:B------:R-:W-:Y:S02]  /*f0b0*/  UIMAD UR7, UR10, UR15, UR5 ;  /* 0x0000000f0a0772a4 */ /* 0x000fe4000f8e0205 */
[----:B------:R-:W-:-:S04]  /*f0c0*/  USEL UR5, URZ, 0x1, !UP0 ;  /* 0x000000013f057887 */ /* 0x000fc8000c000000 */
[----:B------:R-:W-:Y:S01]  /*f0d0*/  ULOP3.LUT UR4, UR4, UR5, URZ, 0x3c, !UPT ;  /* 0x0000000504047292 */ /* 0x000fe2000f8e3c3f */
[----:B------:R-:W-:Y:S01]  /*f0e0*/  VIADD R25, R25, UR7 ;  /* 0x0000000719197c36 */ /* 0x000fe20008000000 */
[----:B------:R-:W-:Y:S02]  /*f0f0*/  UIMAD UR5, UR6, -0x5, UR8 ;  /* 0xfffffffb060578a4 */ /* 0x000fe4000f8e0208 */
[----:B------:R-:W-:Y:S01]  /*f100*/  @UP1 ULOP3.LUT UR4, UR4, 0x1, UR6, 0x78, !UPT ;  /* 0x0000000104041892 */ /* 0x000fe2000f8e7806 */
[----:B------:R-:W-:Y:S11]  /*f110*/  @P0 BRA `(.L_x_37) ;  /* 0x0000012400bc0947 */ /* 0x000ff60003800000 */
[----:B------:R-:W0:Y:S01]  /*f120*/  LDC.64 R26, c[0x0][0x5c8] ;  /* 0x00017200ff1a7b82 */ /* 0x000e220000000a00 */
[----:B------:R-:W-:Y:S01]  /*f130*/  ULDC.64 UR6, c[0x0][0x5c0] ;  /* 0x0001700000067ab9 */ /* 0x000fe20000000a00 */
[----:B------:R-:W-:Y:S01]  /*f140*/  BSSY B0, `(.L_x_37) ;  /* 0x000126c000007945 */ /* 0x000fe20003800000 */
[-C--:B0-----:R-:W-:Y:S01]  /*f150*/  IMAD R2, R35, R26.reuse, RZ ;  /* 0x0000001a23027224 */ /* 0x081fe200078e02ff */
[----:B------:R-:W-:Y:S01]  /*f160*/  SHF.L.U64.HI R36, R26, 0x3, R27 ;  /* 0x000000031a247819 */ /* 0x000fe2000001021b */
[----:B------:R-:W-:-:S04]  /*f170*/  IMAD.WIDE.U32 R24, R33, R26, R24 ;  /* 0x0000001a21187225 */ /* 0x000fc800078e0018 */
[----:B------:R-:W-:Y:S01]  /*f180*/  IMAD R2, R33, R27, R2 ;  /* 0x0000001b21027224 */ /* 0x000fe200078e0202 */
[C---:B------:R-:W-:Y:S01]  /*f190*/  LEA R28, P2, R26.reuse, R24, 0x7 ;  /* 0x000000181a1c7211 */ /* 0x040fe200078438ff */
[----:B------:R-:W-:Y:S02]  /*f1a0*/  IMAD.SHL.U32 R3, R26, 0x8, RZ ;  /* 0x000000081a037824 */ /* 0x000fe400078e00ff */
[----:B------:R-:W-:Y:S01]  /*f1b0*/  IMAD.IADD R25, R25, 0x1, R2 ;  /* 0x0000000119197824 */ /* 0x000fe200078e0202 */
[C---:B------:R-:W-:Y:S02]  /*f1c0*/  IADD3 R2, P5, R24.reuse, UR6, RZ ;  /* 0x0000000618027c10 */ /* 0x040fe4000ffbe0ff */
[----:B------:R-:W-:Y:S02]  /*f1d0*/  IADD3 R24, P0, P1, R24, UR6, R3 ;  /* 0x0000000618187c10 */ /* 0x000fe4000f91e003 */
[----:B------:R-:W-:Y:S02]  /*f1e0*/  LEA.HI.X R29, R26, R25, R27, 0x7, P2 ;  /* 0x000000191a1d7211 */ /* 0x000fe400010f3c1b */
[----:B------:R-:W-:-:S02]  /*f1f0*/  IADD3 R26, P2, P3, R28, UR6, R3 ;  /* 0x000000061c1a7c10 */ /* 0x000fc4000fb5e003 */
[----:B------:R-:W-:Y:S02]  /*f200*/  IADD3.X R3, R25, UR7, RZ, P5, !PT ;  /* 0x0000000719037c10 */ /* 0x000fe4000affe4ff */
[----:B------:R-:W-:Y:S02]  /*f210*/  FSETP.NEU.AND P5, PT, RZ, UR23, PT ;  /* 0x00000017ff007c0b */ /* 0x000fe4000bfad000 */
[----:B------:R-:W-:Y:S02]  /*f220*/  IADD3 R28, P6, R28, UR6, RZ ;  /* 0x000000061c1c7c10 */ /* 0x000fe4000ffde0ff */
[--C-:B------:R-:W-:Y:S02]  /*f230*/  IADD3.X R27, R29, UR7, R36.reuse, P2, P3 ;  /* 0x000000071d1b7c10 */ /* 0x100fe400097e6424 */
[----:B------:R-:W-:Y:S02]  /*f240*/  IADD3.X R25, R25, UR7, R36, P0, P1 ;  /* 0x0000000719197c10 */ /* 0x000fe400087e2424 */
[----:B------:R-:W-:-:S05]  /*f250*/  IADD3.X R29, R29, UR7, RZ, P6, !PT ;  /* 0x000000071d1d7c10 */ /* 0x000fca000b7fe4ff */
[----:B------:R-:W-:Y:S05]  /*f260*/  @!P5 BRA `(.L_x_38) ;  /* 0x000000d800fcd947 */ /* 0x000fea0003800000 */
[----:B------:R-:W-:Y:S01]  /*f270*/  ULDC.64 UR6, c[0x0][0x5b8] ;  /* 0x00016e0000067ab9 */ /* 0x000fe20000000a00 */
[----:B------:R-:W-:Y:S01]  /*f280*/  BSSY B1, `(.L_x_39) ;  /* 0x0000013000017945 */ /* 0x000fe20003800000 */
[----:B------:R-:W-:Y:S01]  /*f290*/  IMAD.U32 R36, RZ, RZ, UR6 ;  /* 0x00000006ff247e24 */ /* 0x000fe2000f8e00ff */
[----:B------:R-:W-:-:S03]  /*f2a0*/  UIMAD UR6, UR11, UR6, URZ ;  /* 0x000000060b0672a4 */ /* 0x000fc6000f8e023f */
[----:B------:R-:W-:Y:S01]  /*f2b0*/  IMAD.WIDE.U32 R30, R36, UR10, R30 ;  /* 0x0000000a241e7c25 */ /* 0x000fe2000f8e001e */
[----:B------:R-:W-:-:S03]  /*f2c0*/  UIMAD UR6, UR10, UR7, UR6 ;  /* 0x000000070a0672a4 */ /* 0x000fc6000f8e0206 */
[----:B------:R-:W-:Y:S01]  /*f2d0*/  IMAD.MOV.U32 R36, RZ, RZ, R30 ;  /* 0x000000ffff247224 */ /* 0x000fe200078e001e */
[----:B------:R-:W-:Y:S02]  /*f2e0*/  ULDC.64 UR10, c[0x0][0x5a8] ;  /* 0x00016a00000a7ab9 */ /* 0x000fe40000000a00 */
[----:B------:R-:W-:Y:S01]  /*f2f0*/  VIADD R37, R31, UR6 ;  /* 0x000000061f257c36 */ /* 0x000fe20008000000 */
[----:B------:R-:W-:Y:S02]  /*f300*/  ULDC.64 UR6, c[0x0][0x5b0] ;  /* 0x00016c0000067ab9 */ /* 0x000fe40000000a00 */
[----:B------:R-:W-:Y:S02]  /*f310*/  IMAD R38, R35, UR6, RZ ;  /* 0x0000000623267c24 */ /* 0x000fe4000f8e02ff */
[----:B------:R-:W-:-:S04]  /*f320*/  IMAD.WIDE.U32 R30, R33, UR6, R36 ;  /* 0x00000006211e7c25 */ /* 0x000fc8000f8e0024 */
[----:B------:R-:W-:Y:S01]  /*f330*/  IMAD R38, R33, UR7, R38 ;  /* 0x0000000721267c24 */ /* 0x000fe2000f8e0226 */
[----:B------:R-:W-:-:S04]  /*f340*/  IADD3 R30, P0, R30, UR10, RZ ;  /* 0x0000000a1e1e7c10 */ /* 0x000fc8000ff1e0ff */
[--C-:B------:R-:W-:Y:S02]  /*f350*/  IADD3.X R31, R31, UR11, R38.reuse, P0, !PT ;  /* 0x0000000b1f1f7c10 */ /* 0x100fe400087fe426 */
[----:B------:R-:W-:Y:S02]  /*f360*/  ISETP.GE.AND P0, PT, R32, 0x1, PT ;  /* 0x000000012000780c */ /* 0x000fe40003f06270 */
[----:B------:R-:W-:Y:S02]  /*f370*/  PRMT R38, RZ, 0x7610, R38 ;  /* 0x00007610ff267816 */ /* 0x000fe40000000026 */
[----:B------:R-:W-:-:S13]  /*f380*/  ISETP.LT.OR P1, PT, R0, 0x1, !P0 ;  /* 0x000000010000780c */ /* 0x000fda0004721670 */
[----:B------:R-:W-:Y:S05]  /*f390*/  @P1 BRA `(.L_x_40) ;  /* 0x0000000000041947 */ /* 0x000fea0003800000 */
[----:B------:R0:W5:Y:S02]  /*f3a0*/  LDG.E.U8 R38, desc[UR20][R30.64] ;  /* 0x000000141e267981 */ /* 0x000164000c1e1100 */
.L_x_40:
[----:B------:R-:W-:Y:S05]  /*f3b0*/  BSYNC B1 ;  /* 0x0000000000017941 */ /* 0x000fea0003800000 */
.L_x_39:
[----:B-----5:R-:W-:Y:S01]  /*f3c0*/  LOP3.LUT R38, R38, 0xff, RZ, 0xc0, !PT ;  /* 0x000000ff26267812 */ /* 0x020fe200078ec0ff */
[----:B------:R-:W-:Y:S03]  /*f3d0*/  BSSY B1, `(.L_x_41) ;  /* 0x000000b000017945 */ /* 0x000fe60003800000 */
[----:B------:R-:W-:-:S05]  /*f3e0*/  F2FP.F16.E4M3.UNPACK_B R38, R38 ;  /* 0x00000026ff26723e */ /* 0x000fca00020006ff */
[----:B------:R-:W-:-:S05]  /*f3f0*/  HADD2.F32 R38, -RZ, R38.H0_H0 ;  /* 0x20000026ff267230 */ /* 0x000fca0000004100 */
[----:B------:R-:W-:-:S04]  /*f400*/  FMUL R38, R38, UR23 ;  /* 0x0000001726267c20 */ /* 0x000fc80008400000 */
[----:B------:R-:W-:-:S05]  /*f410*/  FFMA R4, R4, UR22, R38 ;  /* 0x0000001604047c23 */ /* 0x000fca0008000026 */
[----:B------:R-:W-:-:S05]  /*f420*/  F2FP.SATFINITE.E4M3.F32.PACK_AB_MERGE_C R4, RZ, R4, RZ ;  /* 0x00000004ff04723e */ /* 0x000fca00048070ff */
[----:B------:R2:W-:Y:S01]  /*f430*/  @!P1 STG.E.U8 desc[UR20][R2.64], R4 ;  /* 0x0000000402009986 */ /* 0x0005e2000c101114 */
[----:B------:R-:W-:Y:S02]  /*f440*/  ISETP.LT.OR P1, PT, R0, 0x2, !P0 ;  /* 0x000000020000780c */ /* 0x000fe40004721670 */
[----:B--2---:R-:W-:-:S11]  /*f450*/  PRMT R4, RZ, 0x7610, R4 ;  /* 0x00007610ff047816 */ /* 0x004fd60000000004 */
[----:B------:R-:W-:Y:S05]  /*f460*/  @P1 BRA `(.L_x_42) ;  /* 0x0000000000041947 */ /* 0x000fea0003800000 */
[----:B------:R2:W5:Y:S02]  /*f470*/  LDG.E.U8 R4, desc[UR20][R30.64+0x1] ;  /* 0x000001141e047981 */ /* 0x000564000c1e1100 */
.L_x_42:
[----:B------:R-:W-:Y:S05]  /*f480*/  BSYNC B1 ;  /* 0x0000000000017941 */ /* 0x000fea0003800000 */
.L_x_41:
        /* <DEDUP_REMOVED lines=8> */
[----:B------:R-:W-:-:S05]  /*f510*/  IADD3 R4, P1, R33, 0x8, RZ ;  /* 0x0000000821047810 */ /* 0x000fca0007f3e0ff */
[----:B----4-:R-:W-:-:S04]  /*f520*/  IMAD.X R5, RZ, RZ, R35, P1 ;  /* 0x000000ffff057224 */ /* 0x010fc800008e0623 */
[----:B------:R-:W-:-:S04]  /*f530*/  IMAD R5, R5, UR6, RZ ;  /* 0x0000000605057c24 */ /* 0x000fc8000f8e02ff */
[C---:B------:R-:W-:Y:S02]  /*f540*/  IMAD R38, R4.reuse, UR7, R5 ;  /* 0x0000000704267c24 */ /* 0x040fe4000f8e0205 */
[----:B------:R-:W-:-:S03]  /*f550*/  IMAD.WIDE.U32 R4, R4, UR6, R36 ;  /* 0x0000000604047c25 */ /* 0x000fc6000f8e0024 */
[----:B------:R-:W-:-:S04]  /*f560*/  IADD3 R4, P1, R4, UR10, RZ ;  /* 0x0000000a04047c10 */ /* 0x000fc8000ff3e0ff */
[--C-:B------:R-:W-:Y:S02]  /*f570*/  IADD3.X R5, R5, UR11, R38.reuse, P1, !PT ;  /* 0x0000000b05057c10 */ /* 0x100fe40008ffe426 */
[----:B------:R-:W-:Y:S02]  /*f580*/  ISETP.GE.AND P1, PT, R32, 0x9, PT ;  /* 0x000000092000780c */ /* 0x000fe40003f26270 */
[----:B------:R-:W-:Y:S02]  /*f590*/  PRMT R38, RZ, 0x7610, R38 ;  /* 0x00007610ff267816 */ /* 0x000fe40000000026 */
[----:B------:R-:W-:-:S13]  /*f5a0*/  ISETP.LT.OR P2, PT, R0, 0x1, !P1 ;  /* 0x000000010000780c */ /* 0x000fda0004f41670 */
[----:B------:R-:W-:Y:S05]  /*f5b0*/  @P2 BRA `(.L_x_44) ;  /* 0x0000000000042947 */ /* 0x000fea0003800000 */
[----:B------:R4:W5:Y:S02]  /*f5c0*/  LDG.E.U8 R38, desc[UR20][R4.64] ;  /* 0x0000001404267981 */ /* 0x000964000c1e1100 */
.L_x_44:
[----:B------:R-:W-:Y:S05]  /*f5d0*/  BSYNC B1 ;  /* 0x0000000000017941 */ /* 0x000fea0003800000 */
.L_x_43:
        /* <DEDUP_REMOVED lines=9> */
[----:B0-----:R-:W-:-:S11]  /*f670*/  PRMT R6, RZ, 0x7610, R6 ;  /* 0x00007610ff067816 */ /* 0x001fd60000000006 */
[----:B------:R-:W-:Y:S05]  /*f680*/  @P2 BRA `(.L_x_46) ;  /* 0x0000000000042947 */ /* 0x000fea0003800000 */
[----:B------:R0:W5:Y:S02]  /*f690*/  LDG.E.U8 R6, desc[UR20][R4.64+0x1] ;  /* 0x0000011404067981 */ /* 0x000164000c1e1100 */
.L_x_46:
[----:B------:R-:W-:Y:S05]  /*f6a0*/  BSYNC B1 ;  /* 0x0000000000017941 */ /* 0x000fea0003800000 */
.L_x_45:
[----:B-----5:R-:W-:Y:S01]  /*f6b0*/  LOP3.LUT R6, R6, 0xff, RZ, 0xc0, !PT ;  /* 0x000000ff06067812 */ /* 0x020fe200078ec0ff */
[----:B------:R-:W-:Y:S01]  /*f6c0*/  BSSY B1, `(.L_x_47) ;  /* 0x000000b000017945 */ /* 0x000fe20003800000 */
[----:B------:R-:W-:Y:S02]  /*f6d0*/  ISETP.LT.OR P3, PT, R0, 0x9, !P0 ;  /* 0x000000090000780c */ /* 0x000fe40004761670 */
[----:B------:R-:W-:-:S05]  /*f6e0*/  F2FP.F16.E4M3.UNPACK_B R6, R6 ;  /* 0x00000006ff06723e */ /* 0x000fca00020006ff */
[----:B------:R-:W-:-:S05]  /*f6f0*/  HADD2.F32 R6, -RZ, R6.H0_H0 ;  /* 0x20000006ff067230 */ /* 0x000fca0000004100 */
[----:B------:R-:W-:-:S04]  /*f700*/  FMUL R6, R6, UR23 ;  /* 0x0000001706067c20 */ /* 0x000fc80008400000 */
[--C-:B------:R-:W-:Y:S01]  /*f710*/  FFMA R7, R7, UR22, R6.reuse ;  /* 0x0000001607077c23 */ /* 0x100fe20008000006 */
[----:B------:R-:W-:-:S04]  /*f720*/  PRMT R6, RZ, 0x7610, R6 ;  /* 0x00007610ff067816 */ /* 0x000fc80000000006 */
[----:B------:R-:W-:-:S05]  /*f730*/  F2FP.SATFINITE.E4M3.F32.PACK_AB_MERGE_C R7, RZ, R7, RZ ;  /* 0x00000007ff07723e */ /* 0x000fca00048070ff */
[----:B------:R0:W-:Y:S01]  /*f740*/  @!P2 STG.E.U8 desc[UR20][R24.64+0x1], R7 ;  /* 0x000001071800a986 */ /* 0x0001e2000c101114 */
[----:B------:R-:W-:Y:S05]  /*f750*/  @P3 BRA `(.L_x_48) ;  /* 0x0000000000043947 */ /* 0x000fea0003800000 */
[----:B------:R0:W5:Y:S02]  /*f760*/  LDG.E.U8 R6, desc[UR20][R30.64+0x8] ;  /* 0x000008141e067981 */ /* 0x000164000c1e1100 */
.L_x_48:
[----:B------:R-:W-:Y:S05]  /*f770*/  BSYNC B1 ;  /* 0x0000000000017941 */ /* 0x000fea0003800000 */
.L_x_47:
        /* <DEDUP_REMOVED lines=12> */
.L_x_50:
[----:B------:R-:W-:Y:S05]  /*f840*/  BSYNC B1 ;  /* 0x0000000000017941 */ /* 0x000fea0003800000 */
.L_x_49:
        /* <DEDUP_REMOVED lines=12> */
.L_x_52:
[----:B------:R-:W-:Y:S05]  /*f910*/  BSYNC B1 ;  /* 0x0000000000017941 */ /* 0x000fea0003800000 */
.L_x_51:
        /* <DEDUP_REMOVED lines=12> */
.L_x_54:
[----:B------:R-:W-:Y:S05]  /*f9e0*/  BSYNC B1 ;  /* 0x0000000000017941 */ /* 0x000fea0003800000 */
.L_x_53:
        /* <DEDUP_REMOVED lines=12> */
.L_x_56:
[----:B------:R-:W-:Y:S05]  /*fab0*/  BSYNC B1 ;  /* 0x0000000000017941 */ /* 0x000fea0003800000 */
.L_x_55:
        /* <DEDUP_REMOVED lines=12> */
.L_x_58:
[----:B------:R-:W-:Y:S05]  /*fb80*/  BSYNC B1 ;  /* 0x0000000000017941 */ /* 0x000fea0003800000 */
.L_x_57:
        /* <DEDUP_REMOVED lines=12> */
.L_x_60:
[----:B------:R-:W-:Y:S05]  /*fc50*/  BSYNC B1 ;  /* 0x0000000000017941 */ /* 0x000fea0003800000 */
.L_x_59:
        /* <DEDUP_REMOVED lines=12> */
.L_x_62:
[----:B------:R-:W-:Y:S05]  /*fd20*/  BSYNC B1 ;  /* 0x0000000000017941 */ /* 0x000fea0003800000 */
.L_x_61:
        /* <DEDUP_REMOVED lines=12> */
.L_x_64:
[----:B------:R-:W-:Y:S05]  /*fdf0*/  BSYNC B1 ;  /* 0x0000000000017941 */ /* 0x000fea0003800000 */
.L_x_63:
        /* <DEDUP_REMOVED lines=12> */
.L_x_66:
[----:B------:R-:W-:Y:S05]  /*fec0*/  BSYNC B1 ;  /* 0x0000000000017941 */ /* 0x000fea0003800000 */
.L_x_65:
        /* <DEDUP_REMOVED lines=12> */
.L_x_68:
[----:B------:R-:W-:Y:S05]  /*ff90*/  BSYNC B1 ;  /* 0x0000000000017941 */ /* 0x000fea0003800000 */
.L_x_67:
        /* <DEDUP_REMOVED lines=12> */
.L_x_70:
[----:B------:R-:W-:Y:S05]  /*10060*/  BSYNC B1 ;  /* 0x0000000000017941 */ /* 0x000fea0003800000 */
.L_x_69:
        /* <DEDUP_REMOVED lines=12> */
.L_x_72:
[----:B------:R-:W-:Y:S05]  /*10130*/  BSYNC B1 ;  /* 0x0000000000017941 */ /* 0x000fea0003800000 */
.L_x_71:
        /* <DEDUP_REMOVED lines=12> */
.L_x_74:
[----:B------:R-:W-:Y:S05]  /*10200*/  BSYNC B1 ;  /* 0x0000000000017941 */ /* 0x000fea0003800000 */
.L_x_73:
        /* <DEDUP_REMOVED lines=12> */
.L_x_76:
[----:B------:R-:W-:Y:S05]  /*102d0*/  BSYNC B1 ;  /* 0x0000000000017941 */ /* 0x000fea0003800000 */
.L_x_75:
        /* <DEDUP_REMOVED lines=12> */
.L_x_78:
[----:B------:R-:W-:Y:S05]  /*103a0*/  BSYNC B1 ;  /* 0x0000000000017941 */ /* 0x000fea0003800000 */
.L_x_77:
        /* <DEDUP_REMOVED lines=12> */
.L_x_80:
[----:B------:R-:W-:Y:S05]  /*10470*/  BSYNC B1 ;  /* 0x0000000000017941 */ /* 0x000fea0003800000 */
.L_x_79:
        /* <DEDUP_REMOVED lines=12> */
.L_x_82:
[----:B------:R-:W-:Y:S05]  /*10540*/  BSYNC B1 ;  /* 0x0000000000017941 */ /* 0x000fea0003800000 */
.L_x_81:
        /* <DEDUP_REMOVED lines=12> */
.L_x_84:
[----:B------:R-:W-:Y:S05]  /*10610*/  BSYNC B1 ;  /* 0x0000000000017941 */ /* 0x000fea0003800000 */
.L_x_83:
        /* <DEDUP_REMOVED lines=12> */
.L_x_86:
[----:B------:R-:W-:Y:S05]  /*106e0*/  BSYNC B1 ;  /* 0x0000000000017941 */ /* 0x000fea0003800000 */
.L_x_85:
        /* <DEDUP_REMOVED lines=12> */
.L_x_88:
[----:B------:R-:W-:Y:S05]  /*107b0*/  BSYNC B1 ;  /* 0x0000000000017941 */ /* 0x000fea0003800000 */
.L_x_87:
        /* <DEDUP_REMOVED lines=12> */
.L_x_90:
[----:B------:R-:W-:Y:S05]  /*10880*/  BSYNC B1 ;  /* 0x0000000000017941 */ /* 0x000fea0003800000 */
.L_x_89:
        /* <DEDUP_REMOVED lines=12> */
.L_x_92:
[----:B------:R-:W-:Y:S05]  /*10950*/  BSYNC B1 ;  /* 0x0000000000017941 */ /* 0x000fea0003800000 */
.L_x_91:
        /* <DEDUP_REMOVED lines=12> */
.L_x_94:
[----:B------:R-:W-:Y:S05]  /*10a20*/  BSYNC B1 ;  /* 0x0000000000017941 */ /* 0x000fea0003800000 */
.L_x_93:
        /* <DEDUP_REMOVED lines=12> */
.L_x_96:
[----:B------:R-:W-:Y:S05]  /*10af0*/  BSYNC B1 ;  /* 0x0000000000017941 */ /* 0x000fea0003800000 */
.L_x_95:
        /* <DEDUP_REMOVED lines=12> */
.L_x_98:
[----:B------:R-:W-:Y:S05]  /*10bc0*/  BSYNC B1 ;  /* 0x0000000000017941 */ /* 0x000fea0003800000 */
.L_x_97:
        /* <DEDUP_REMOVED lines=12> */
.L_x_100:
[----:B------:R-:W-:Y:S05]  /*10c90*/  BSYNC B1 ;  /* 0x0000000000017941 */ /* 0x000fea0003800000 */
.L_x_99:
        /* <DEDUP_REMOVED lines=12> */
.L_x_102:
[----:B------:R-:W-:Y:S05]  /*10d60*/  BSYNC B1 ;  /* 0x0000000000017941 */ /* 0x000fea0003800000 */
.L_x_101:
        /* <DEDUP_REMOVED lines=12> */
.L_x_104:
[----:B------:R-:W-:Y:S05]  /*10e30*/  BSYNC B1 ;  /* 0x0000000000017941 */ /* 0x000fea0003800000 */
.L_x_103:
        /* <DEDUP_REMOVED lines=12> */
.L_x_106:
[----:B------:R-:W-:Y:S05]  /*10f00*/  BSYNC B1 ;  /* 0x0000000000017941 */ /* 0x000fea0003800000 */
.L_x_105:
        /* <DEDUP_REMOVED lines=12> */
.L_x_108:
[----:B------:R-:W-:Y:S05]  /*10fd0*/  BSYNC B1 ;  /* 0x0000000000017941 */ /* 0x000fea0003800000 */
.L_x_107:
        /* <DEDUP_REMOVED lines=12> */
.L_x_110:
[----:B------:R-:W-:Y:S05]  /*110a0*/  BSYNC B1 ;  /* 0x0000000000017941 */ /* 0x000fea0003800000 */
.L_x_109:
        /* <DEDUP_REMOVED lines=12> */
.L_x_112:
[----:B------:R-:W-:Y:S05]  /*11170*/  BSYNC B1 ;  /* 0x0000000000017941 */ /* 0x000fea0003800000 */
.L_x_111:
        /* <DEDUP_REMOVED lines=12> */
.L_x_114:
[----:B------:R-:W-:Y:S05]  /*11240*/  BSYNC B1 ;  /* 0x0000000000017941 */ /* 0x000fea0003800000 */
.L_x_113:
        /* <DEDUP_REMOVED lines=12> */
.L_x_116:
[----:B------:R-:W-:Y:S05]  /*11310*/  BSYNC B1 ;  /* 0x0000000000017941 */ /* 0x000fea0003800000 */
.L_x_115:
        /* <DEDUP_REMOVED lines=12> */
.L_x_118:
[----:B------:R-:W-:Y:S05]  /*113e0*/  BSYNC B1 ;  /* 0x0000000000017941 */ /* 0x000fea0003800000 */
.L_x_117:
        /* <DEDUP_REMOVED lines=12> */
.L_x_120:
[----:B------:R-:W-:Y:S05]  /*114b0*/  BSYNC B1 ;  /* 0x0000000000017941 */ /* 0x000fea0003800000 */
.L_x_119:
        /* <DEDUP_REMOVED lines=12> */
.L_x_122:
[----:B------:R-:W-:Y:S05]  /*11580*/  BSYNC B1 ;  /* 0x0000000000017941 */ /* 0x000fea0003800000 */
.L_x_121:
        /* <DEDUP_REMOVED lines=12> */
.L_x_124:
[----:B------:R-:W-:Y:S05]  /*11650*/  BSYNC B1 ;  /* 0x0000000000017941 */ /* 0x000fea0003800000 */
.L_x_123:
[----:B-----5:R-:W-:Y:S01]  /*11660*/  LOP3.LUT R6, R6, 0xff, RZ, 0xc0, !PT ;  /* 0x000000ff06067812 */ /* 0x020fe200078ec0ff */
[----:B------:R-:W-:Y:S01]  /*11670*/  BSSY B1, `(.L_x_125) ;  /* 0x000000b000017945 */ /* 0x000fe20003800000 */
[----:B------:R-:W-:Y:S02]  /*11680*/  ISETP.LT.OR P2, PT, R0, 0x52, !P1 ;  /* 0x000000520000780c */ /* 0x000fe40004f41670 */
[----:B------:R-:W-:-:S05]  /*11690*/  F2FP.F16.E4M3.UNPACK_B R6, R6 ;  /* 0x00000006ff06723e */ /* 0x000fca00020006ff */
[----:B------:R-:W-:-:S05]  /*116a0*/  HADD2.F32 R6, -RZ, R6.H0_H0 ;  /* 0x20000006ff067230 */ /* 0x000fca0000004100 */
[----:B------:R-:W-:-:S04]  /*116b0*/  FMUL R6, R6, UR23 ;  /* 0x0000001706067c20 */ /* 0x000fc80008400000 */
[----:B------:R-:W-:-:S05]  /*116c0*/  FFMA R6, R174, UR22, R6 ;  /* 0x00000016ae067c23 */ /* 0x000fca0008000006 */
[----:B0-----:R-:W-:Y:S02]  /*116d0*/  F2FP.SATFINITE.E4M3.F32.PACK_AB_MERGE_C R7, RZ, R6, RZ ;  /* 0x00000006ff07723e */ /* 0x001fe400048070ff */
[----:B------:R-:W-:-:S03]  /*116e0*/  PRMT R6, RZ, 0x7610, R6 ;  /* 0x00007610ff067816 */ /* 0x000fc60000000006 */
[----:B------:R0:W-:Y:S01]  /*116f0*/  @!P3 STG.E.U8 desc[UR20][R24.64+0x50], R7 ;  /* 0x000050071800b986 */ /* 0x0001e2000c101114 */
[----:B------:R-:W-:Y:S05]  /*11700*/  @P2 BRA `(.L_x_126) ;  /* 0x0000000000042947 */ /* 0x000fea0003800000 */
[----:B------:R0:W5:Y:S02]  /*11710*/  LDG.E.U8 R6, desc[UR20][R4.64+0x51] ;  /* 0x0000511404067981 */ /* 0x000164000c1e1100 */
.L_x_126:
[----:B------:R-:W-:Y:S05]  /*11720*/  BSYNC B1 ;  /* 0x0000000000017941 */ /* 0x000fea0003800000 */
.L_x_125:
        /* <DEDUP_REMOVED lines=12> */
.L_x_128:
[----:B------:R-:W-:Y:S05]  /*117f0*/  BSYNC B1 ;  /* 0x0000000000017941 */ /* 0x000fea0003800000 */
.L_x_127:
        /* <DEDUP_REMOVED lines=12> */
.L_x_130:
[----:B------:R-:W-:Y:S05]  /*118c0*/  BSYNC B1 ;  /* 0x0000000000017941 */ /* 0x000fea0003800000 */
.L_x_129:
        /* <DEDUP_REMOVED lines=12> */
.L_x_132:
[----:B------:R-:W-:Y:S05]  /*11990*/  BSYNC B1 ;  /* 0x0000000000017941 */ /* 0x000fea0003800000 */
.L_x_131:
[----:B-----5:R-:W-:Y:S01]  /*119a0*/  LOP3.LUT R6, R6, 0xff, RZ, 0xc0, !PT ;  /* 0x000000ff06067812 */ /* 0x020fe200078ec0ff */
[----:B------:R-:W-:Y:S01]  /*119b0*/  BSSY B1, `(.L_x_133) ;  /* 0x000000b000017945 */ /* 0x000fe20003800000 */
[----:B------:R-:W-:Y:S02]  /*119c0*/  ISETP.LT.OR P2, PT, R0, 0x5a, !P1 ;  /* 0x0000005a0000780c */ /* 0x000fe40004f41670 */
[----:B------:R-:W-:-:S05]  /*119d0*/  F2FP.F16.E4M3.UNPACK_B R6, R6 ;  /* 0x00000006ff06723e */ /* 0x000fca00020006ff */
[----:B------:R-:W-:-:S05]  /*119e0*/  HADD2.F32 R6, -RZ, R6.H0_H0 ;  /* 0x20000006ff067230 */ /* 0x000fca0000004100 */
[----:B0-----:R-:W-:Y:S01]  /*119f0*/  FMUL R7, R6, UR23 ;  /* 0x0000001706077c20 */ /* 0x001fe20008400000 */
[----:B------:R-:W-:-:S03]  /*11a00*/  PRMT R6, RZ, 0x7610, R6 ;  /* 0x00007610ff067816 */ /* 0x000fc60000000006 */
[----:B------:R-:W-:-:S05]  /*11a10*/  FFMA R7, R178, UR22, R7 ;  /* 0x00000016b2077c23 */ /* 0x000fca0008000007 */
[----:B------:R-:W-:-:S05]  /*11a20*/  F2FP.SATFINITE.E4M3.F32.PACK_AB_MERGE_C R7, RZ, R7, RZ ;  /* 0x00000007ff07723e */ /* 0x000fca00048070ff */
[----:B------:R0:W-:Y:S01]  /*11a30*/  @!P3 STG.E.U8 desc[UR20][R24.64+0x58], R7 ;  /* 0x000058071800b986 */ /* 0x0001e2000c101114 */
[----:B------:R-:W-:Y:S05]  /*11a40*/  @P2 BRA `(.L_x_134) ;  /* 0x0000000000042947 */ /* 0x000fea0003800000 */
[----:B------:R0:W5:Y:S02]  /*11a50*/  LDG.E.U8 R6, desc[UR20][R4.64+0x59] ;  /* 0x0000591404067981 */ /* 0x000164000c1e1100 */
.L_x_134:
[----:B------:R-:W-:Y:S05]  /*11a60*/  BSYNC B1 ;  /* 0x0000000000017941 */ /* 0x000fea0003800000 */
.L_x_133:
        /* <DEDUP_REMOVED lines=12> */
.L_x_136:
[----:B------:R-:W-:Y:S05]  /*11b30*/  BSYNC B1 ;  /* 0x0000000000017941 */ /* 0x000fea0003800000 */
.L_x_135:
        /* <DEDUP_REMOVED lines=12> */
.L_x_138:
[----:B------:R-:W-:Y:S05]  /*11c00*/  BSYNC B1 ;  /* 0x0000000000017941 */ /* 0x000fea0003800000 */
.L_x_137:
        /* <DEDUP_REMOVED lines=12> */
.L_x_140:
[----:B------:R-:W-:Y:S05]  /*11cd0*/  BSYNC B1 ;  /* 0x0000000000017941 */ /* 0x000fea0003800000 */
.L_x_139:
        /* <DEDUP_REMOVED lines=12> */
.L_x_142:
[----:B------:R-:W-:Y:S05]  /*11da0*/  BSYNC B1 ;  /* 0x0000000000017941 */ /* 0x000fea0003800000 */
.L_x_141:
        /* <DEDUP_REMOVED lines=12> */
.L_x_144:
[----:B------:R-:W-:Y:S05]  /*11e70*/  BSYNC B1 ;  /* 0x0000000000017941 */ /* 0x000fea0003800000 */
.L_x_143:
        /* <DEDUP_REMOVED lines=12> */
.L_x_146:
[----:B------:R-:W-:Y:S05]  /*11f40*/  BSYNC B1 ;  /* 0x0000000000017941 */ /* 0x000fea0003800000 */
.L_x_145:
        /* <DEDUP_REMOVED lines=12> */
.L_x_148:
[----:B------:R-:W-:Y:S05]  /*12010*/  BSYNC B1 ;  /* 0x0000000000017941 */ /* 0x000fea0003800000 */
.L_x_147:
        /* <DEDUP_REMOVED lines=12> */
.L_x_150:
[----:B------:R-:W-:Y:S05]  /*120e0*/  BSYNC B1 ;  /* 0x0000000000017941 */ /* 0x000fea0003800000 */
.L_x_149:
        /* <DEDUP_REMOVED lines=12> */
.L_x_152:
[----:B------:R-:W-:Y:S05]  /*121b0*/  BSYNC B1 ;  /* 0x0000000000017941 */ /* 0x000fea0003800000 */
.L_x_151:
        /* <DEDUP_REMOVED lines=12> */
.L_x_154:
[----:B------:R-:W-:Y:S05]  /*12280*/  BSYNC B1 ;  /* 0x0000000000017941 */ /* 0x000fea0003800000 */
.L_x_153:
        /* <DEDUP_REMOVED lines=12> */
.L_x_156:
[----:B------:R-:W-:Y:S05]  /*12350*/  BSYNC B1 ;  /* 0x0000000000017941 */ /* 0x000fea0003800000 */
.L_x_155:
        /* <DEDUP_REMOVED lines=12> */
.L_x_158:
[----:B------:R-:W-:Y:S05]  /*12420*/  BSYNC B1 ;  /* 0x0000000000017941 */ /* 0x000fea0003800000 */
.L_x_157:
        /* <DEDUP_REMOVED lines=12> */
.L_x_160:
[----:B------:R-:W-:Y:S05]  /*124f0*/  BSYNC B1 ;  /* 0x0000000000017941 */ /* 0x000fea0003800000 */
.L_x_159:
        /* <DEDUP_REMOVED lines=12> */
.L_x_162:
[----:B------:R-:W-:Y:S05]  /*125c0*/  BSYNC B1 ;  /* 0x0000000000017941 */ /* 0x000fea0003800000 */
.L_x_161:
        /* <DEDUP_REMOVED lines=12> */
.L_x_164:
[----:B------:R-:W-:Y:S05]  /*12690*/  BSYNC B1 ;  /* 0x0000000000017941 */ /* 0x000fea0003800000 */
.L_x_163:
        /* <DEDUP_REMOVED lines=12> */
.L_x_166:
[----:B------:R-:W-:Y:S05]  /*12760*/  BSYNC B1 ;  /* 0x0000000000017941 */ /* 0x000fea0003800000 */
.L_x_165:
        /* <DEDUP_REMOVED lines=12> */
.L_x_168:
[----:B------:R-:W-:Y:S05]  /*12830*/  BSYNC B1 ;  /* 0x0000000000017941 */ /* 0x000fea0003800000 */
.L_x_167:
        /* <DEDUP_REMOVED lines=12> */
.L_x_170:
[----:B------:R-:W-:Y:S05]  /*12900*/  BSYNC B1 ;  /* 0x0000000000017941 */ /* 0x000fea0003800000 */
.L_x_169:
        /* <DEDUP_REMOVED lines=12> */
.L_x_172:
[----:B------:R-:W-:Y:S05]  /*129d0*/  BSYNC B1 ;  /* 0x0000000000017941 */ /* 0x000fea0003800000 */
.L_x_171:
        /* <DEDUP_REMOVED lines=12> */
.L_x_174:
[----:B------:R-:W-:Y:S05]  /*12aa0*/  BSYNC B1 ;  /* 0x0000000000017941 */ /* 0x000fea0003800000 */
.L_x_173:
        /* <DEDUP_REMOVED lines=12> */
.L_x_176:
[----:B------:R-:W-:Y:S05]  /*12b70*/  BSYNC B1 ;  /* 0x0000000000017941 */ /* 0x000fea0003800000 */
.L_x_175:
        /* <DEDUP_REMOVED lines=12> */
.L_x_178:
[----:B------:R-:W-:Y:S05]  /*12c40*/  BSYNC B1 ;  /* 0x0000000000017941 */ /* 0x000fea0003800000 */
.L_x_177:
        /* <DEDUP_REMOVED lines=12> */
.L_x_180:
[----:B------:R-:W-:Y:S05]  /*12d10*/  BSYNC B1 ;  /* 0x0000000000017941 */ /* 0x000fea0003800000 */
.L_x_179:
        /* <DEDUP_REMOVED lines=12> */
.L_x_182:
[----:B------:R-:W-:Y:S05]  /*12de0*/  BSYNC B1 ;  /* 0x0000000000017941 */ /* 0x000fea0003800000 */
.L_x_181:
        /* <DEDUP_REMOVED lines=12> */
.L_x_184:
[----:B------:R-:W-:Y:S05]  /*12eb0*/  BSYNC B1 ;  /* 0x0000000000017941 */ /* 0x000fea0003800000 */
.L_x_183:
        /* <DEDUP_REMOVED lines=12> */
.L_x_186:
[----:B------:R-:W-:Y:S05]  /*12f80*/  BSYNC B1 ;  /* 0x0000000000017941 */ /* 0x000fea0003800000 */
.L_x_185:
        /* <DEDUP_REMOVED lines=12> */
.L_x_188:
[----:B------:R-:W-:Y:S05]  /*13050*/  BSYNC B1 ;  /* 0x0000000000017941 */ /* 0x000fea0003800000 */
.L_x_187:
        /* <DEDUP_REMOVED lines=12> */
.L_x_190:
[----:B------:R-:W-:Y:S05]  /*13120*/  BSYNC B1 ;  /* 0x0000000000017941 */ /* 0x000fea0003800000 */
.L_x_189:
        /* <DEDUP_REMOVED lines=12> */
.L_x_192:
[----:B------:R-:W-:Y:S05]  /*131f0*/  BSYNC B1 ;  /* 0x0000000000017941 */ /* 0x000fea0003800000 */
.L_x_191:
        /* <DEDUP_REMOVED lines=12> */
.L_x_194:
[----:B------:R-:W-:Y:S05]  /*132c0*/  BSYNC B1 ;  /* 0x0000000000017941 */ /* 0x000fea0003800000 */
.L_x_193:
        /* <DEDUP_REMOVED lines=12> */
.L_x_196:
[----:B------:R-:W-:Y:S05]  /*13390*/  BSYNC B1 ;  /* 0x0000000000017941 */ /* 0x000fea0003800000 */
.L_x_195:
        /* <DEDUP_REMOVED lines=12> */
.L_x_198:
[----:B------:R-:W-:Y:S05]  /*13460*/  BSYNC B1 ;  /* 0x0000000000017941 */ /* 0x000fea0003800000 */
.L_x_197:
        /* <DEDUP_REMOVED lines=12> */
.L_x_200:
[----:B------:R-:W-:Y:S05]  /*13530*/  BSYNC B1 ;  /* 0x0000000000017941 */ /* 0x000fea0003800000 */
.L_x_199:
        /* <DEDUP_REMOVED lines=12> */
.L_x_202:
[----:B------:R-:W-:Y:S05]  /*13600*/  BSYNC B1 ;  /* 0x0000000000017941 */ /* 0x000fea0003800000 */
.L_x_201:
        /* <DEDUP_REMOVED lines=12> */
.L_x_204:
[----:B------:R-:W-:Y:S05]  /*136d0*/  BSYNC B1 ;  /* 0x0000000000017941 */ /* 0x000fea0003800000 */
.L_x_203:
        /* <DEDUP_REMOVED lines=12> */
.L_x_206:
[----:B------:R-:W-:Y:S05]  /*137a0*/  BSYNC B1 ;  /* 0x0000000000017941 */ /* 0x000fea0003800000 */
.L_x_205:
        /* <DEDUP_REMOVED lines=12> */
.L_x_208:
[----:B------:R-:W-:Y:S05]  /*13870*/  BSYNC B1 ;  /* 0x0000000000017941 */ /* 0x000fea0003800000 */
.L_x_207:
        /* <DEDUP_REMOVED lines=12> */
.L_x_210:
[----:B------:R-:W-:Y:S05]  /*13940*/  BSYNC B1 ;  /* 0x0000000000017941 */ /* 0x000fea0003800000 */
.L_x_209:
        /* <DEDUP_REMOVED lines=12> */
.L_x_212:
[----:B------:R-:W-:Y:S05]  /*13a10*/  BSYNC B1 ;  /* 0x0000000000017941 */ /* 0x000fea0003800000 */
.L_x_211:
        /* <DEDUP_REMOVED lines=12> */
.L_x_214:
[----:B------:R-:W-:Y:S05]  /*13ae0*/  BSYNC B1 ;  /* 0x0000000000017941 */ /* 0x000fea0003800000 */
.L_x_213:
        /* <DEDUP_REMOVED lines=12> */
.L_x_216:
[----:B------:R-:W-:Y:S05]  /*13bb0*/  BSYNC B1 ;  /* 0x0000000000017941 */ /* 0x000fea0003800000 */
.L_x_215:
        /* <DEDUP_REMOVED lines=12> */
.L_x_218:
[----:B------:R-:W-:Y:S05]  /*13c80*/  BSYNC B1 ;  /* 0x0000000000017941 */ /* 0x000fea0003800000 */
.L_x_217:
        /* <DEDUP_REMOVED lines=12> */
.L_x_220:
[----:B------:R-:W-:Y:S05]  /*13d50*/  BSYNC B1 ;  /* 0x0000000000017941 */ /* 0x000fea0003800000 */
.L_x_219:
        /* <DEDUP_REMOVED lines=12> */
.L_x_222:
[----:B------:R-:W-:Y:S05]  /*13e20*/  BSYNC B1 ;  /* 0x0000000000017941 */ /* 0x000fea0003800000 */
.L_x_221:
        /* <DEDUP_REMOVED lines=12> */
.L_x_224:
[----:B------:R-:W-:Y:S05]  /*13ef0*/  BSYNC B1 ;  /* 0x0000000000017941 */ /* 0x000fea0003800000 */
.L_x_223:
        /* <DEDUP_REMOVED lines=12> */
.L_x_226:
[----:B------:R-:W-:Y:S05]  /*13fc0*/  BSYNC B1 ;  /* 0x0000000000017941 */ /* 0x000fea0003800000 */
.L_x_225:
        /* <DEDUP_REMOVED lines=12> */
.L_x_228:
[----:B------:R-:W-:Y:S05]  /*14090*/  BSYNC B1 ;  /* 0x0000000000017941 */ /* 0x000fea0003800000 */
.L_x_227:
        /* <DEDUP_REMOVED lines=12> */
.L_x_230:
[----:B------:R-:W-:Y:S05]  /*14160*/  BSYNC B1 ;  /* 0x0000000000017941 */ /* 0x000fea0003800000 */
.L_x_229:
        /* <DEDUP_REMOVED lines=12> */
.L_x_232:
[----:B------:R-:W-:Y:S05]  /*14230*/  BSYNC B1 ;  /* 0x0000000000017941 */ /* 0x000fea0003800000 */
.L_x_231:
        /* <DEDUP_REMOVED lines=12> */
.L_x_234:
[----:B------:R-:W-:Y:S05]  /*14300*/  BSYNC B1 ;  /* 0x0000000000017941 */ /* 0x000fea0003800000 */
.L_x_233:
        /* <DEDUP_REMOVED lines=12> */
.L_x_236:
[----:B------:R-:W-:Y:S05]  /*143d0*/  BSYNC B1 ;  /* 0x0000000000017941 */ /* 0x000fea0003800000 */
.L_x_235:
        /* <DEDUP_REMOVED lines=12> */
.L_x_238:
[----:B------:R-:W-:Y:S05]  /*144a0*/  BSYNC B1 ;  /* 0x0000000000017941 */ /* 0x000fea0003800000 */
.L_x_237:
        /* <DEDUP_REMOVED lines=12> */
.L_x_240:
[----:B------:R-:W-:Y:S05]  /*14570*/  BSYNC B1 ;  /* 0x0000000000017941 */ /* 0x000fea0003800000 */
.L_x_239:
        /* <DEDUP_REMOVED lines=12> */
.L_x_242:
[----:B------:R-:W-:Y:S05]  /*14640*/  BSYNC B1 ;  /* 0x0000000000017941 */ /* 0x000fea0003800000 */
.L_x_241:
        /* <DEDUP_REMOVED lines=12> */
.L_x_244:
[----:B------:R-:W-:Y:S05]  /*14710*/  BSYNC B1 ;  /* 0x0000000000017941 */ /* 0x000fea0003800000 */
.L_x_243:
        /* <DEDUP_REMOVED lines=12> */
.L_x_246:
[----:B------:R-:W-:Y:S05]  /*147e0*/  BSYNC B1 ;  /* 0x0000000000017941 */ /* 0x000fea0003800000 */
.L_x_245:
        /* <DEDUP_REMOVED lines=12> */
.L_x_248:
[----:B------:R-:W-:Y:S05]  /*148b0*/  BSYNC B1 ;  /* 0x0000000000017941 */ /* 0x000fea0003800000 */
.L_x_247:
        /* <DEDUP_REMOVED lines=12> */
.L_x_250:
[----:B------:R-:W-:Y:S05]  /*14980*/  BSYNC B1 ;  /* 0x0000000000017941 */ /* 0x000fea0003800000 */
.L_x_249:
        /* <DEDUP_REMOVED lines=12> */
.L_x_252:
[----:B------:R-:W-:Y:S05]  /*14a50*/  BSYNC B1 ;  /* 0x0000000000017941 */ /* 0x000fea0003800000 */
.L_x_251:
[----:B0-----:R-:W2:Y:S01]  /*14a60*/  LDL.LU R7, [R1+0x200] ;  /* 0x0002000001077983 */ /* 0x001ea20000300800 */
[----:B-----5:R-:W-:Y:S01]  /*14a70*/  LOP3.LUT R6, R6, 0xff, RZ, 0xc0, !PT ;  /* 0x000000ff06067812 */ /* 0x020fe200078ec0ff */
[----:B------:R-:W-:Y:S01]  /*14a80*/  BSSY B1, `(.L_x_253) ;  /* 0x000000b000017945 */ /* 0x000fe20003800000 */
[----:B------:R-:W-:Y:S02]  /*14a90*/  ISETP.LT.OR P2, PT, R0, 0xd2, !P1 ;  /* 0x000000d20000780c */ /* 0x000fe40004f41670 */
[----:B------:R-:W-:-:S05]  /*14aa0*/  F2FP.F16.E4M3.UNPACK_B R6, R6 ;  /* 0x00000006ff06723e */ /* 0x000fca00020006ff */
[----:B------:R-:W-:-:S05]  /*14ab0*/  HADD2.F32 R6, -RZ, R6.H0_H0 ;  /* 0x20000006ff067230 */ /* 0x000fca0000004100 */
[----:B------:R-:W-:-:S04]  /*14ac0*/  FMUL R6, R6, UR23 ;  /* 0x0000001706067c20 */ /* 0x000fc80008400000 */
[----:B--2---:R-:W-:-:S05]  /*14ad0*/  FFMA R6, R7, UR22, R6 ;  /* 0x0000001607067c23 */ /* 0x004fca0008000006 */
[----:B------:R-:W-:Y:S02]  /*14ae0*/  F2FP.SATFINITE.E4M3.F32.PACK_AB_MERGE_C R7, RZ, R6, RZ ;  /* 0x00000006ff07723e */ /* 0x000fe400048070ff */
[----:B------:R-:W-:-:S03]  /*14af0*/  PRMT R6, RZ, 0x7610, R6 ;  /* 0x00007610ff067816 */ /* 0x000fc60000000006 */
[----:B------:R0:W-:Y:S01]  /*14b00*/  @!P3 STG.E.U8 desc[UR20][R24.64+0xd0], R7 ;  /* 0x0000d0071800b986 */ /* 0x0001e2000c101114 */
[----:B------:R-:W-:Y:S05]  /*14b10*/  @P2 BRA `(.L_x_254) ;  /* 0x0000000000042947 */ /* 0x000fea0003800000 */
[----:B------:R2:W5:Y:S02]  /*14b20*/  LDG.E.U8 R6, desc[UR20][R4.64+0xd1] ;  /* 0x0000d11404067981 */ /* 0x000564000c1e1100 */
.L_x_254:
[----:B------:R-:W-:Y:S05]  /*14b30*/  BSYNC B1 ;  /* 0x0000000000017941 */ /* 0x000fea0003800000 */
.L_x_253:
[----:B0-----:R-:W3:Y:S01]  /*14b40*/  LDL.LU R7, [R1+0x204] ;  /* 0x0002040001077983 */ /* 0x001ee20000300800 */
[----:B-----5:R-:W-:Y:S01]  /*14b50*/  LOP3.LUT R6, R6, 0xff, RZ, 0xc0, !PT ;  /* 0x000000ff06067812 */ /* 0x020fe200078ec0ff */
[----:B------:R-:W-:Y:S01]  /*14b60*/  BSSY B1, `(.L_x_255) ;  /* 0x000000b000017945 */ /* 0x000fe20003800000 */
[----:B------:R-:W-:Y:S02]  /*14b70*/  ISETP.LT.OR P3, PT, R0, 0xd9, !P0 ;  /* 0x000000d90000780c */ /* 0x000fe40004761670 */
[----:B------:R-:W-:-:S05]  /*14b80*/  F2FP.F16.E4M3.UNPACK_B R6, R6 ;  /* 0x00000006ff06723e */ /* 0x000fca00020006ff */
[----:B------:R-:W-:-:S05]  /*14b90*/  HADD2.F32 R6, -RZ, R6.H0_H0 ;  /* 0x20000006ff067230 */ /* 0x000fca0000004100 */
[----:B------:R-:W-:-:S04]  /*14ba0*/  FMUL R6, R6, UR23 ;  /* 0x0000001706067c20 */ /* 0x000fc80008400000 */
[----:B---3--:R-:W-:-:S05]  /*14bb0*/  FFMA R6, R7, UR22, R6 ;  /* 0x0000001607067c23 */ /* 0x008fca0008000006 */
[----:B------:R-:W-:Y:S02]  /*14bc0*/  F2FP.SATFINITE.E4M3.F32.PACK_AB_MERGE_C R7, RZ, R6, RZ ;  /* 0x00000006ff07723e */ /* 0x000fe400048070ff */
[----:B------:R-:W-:-:S03]  /*14bd0*/  PRMT R6, RZ, 0x7610, R6 ;  /* 0x00007610ff067816 */ /* 0x000fc60000000006 */
[----:B------:R0:W-:Y:S01]  /*14be0*/  @!P2 STG.E.U8 desc[UR20][R24.64+0xd1], R7 ;  /* 0x0000d1071800a986 */ /* 0x0001e2000c101114 */
[----:B------:R-:W-:Y:S05]  /*14bf0*/  @P3 BRA `(.L_x_256) ;  /* 0x0000000000043947 */ /* 0x000fea0003800000 */
[----:B------:R3:W5:Y:S02]  /*14c00*/  LDG.E.U8 R6, desc[UR20][R30.64+0xd8] ;  /* 0x0000d8141e067981 */ /* 0x000764000c1e1100 */
.L_x_256:
[----:B------:R-:W-:Y:S05]  /*14c10*/  BSYNC B1 ;  /* 0x0000000000017941 */ /* 0x000fea0003800000 */
.L_x_255:
        /* <DEDUP_REMOVED lines=13> */
.L_x_258:
[----:B------:R-:W-:Y:S05]  /*14cf0*/  BSYNC B1 ;  /* 0x0000000000017941 */ /* 0x000fea0003800000 */
.L_x_257:
        /* <DEDUP_REMOVED lines=13> */
.L_x_260:
[----:B------:R-:W-:Y:S05]  /*14dd0*/  BSYNC B1 ;  /* 0x0000000000017941 */ /* 0x000fea0003800000 */
.L_x_259:
        /* <DEDUP_REMOVED lines=13> */
.L_x_262:
[----:B------:R-:W-:Y:S05]  /*14eb0*/  BSYNC B1 ;  /* 0x0000000000017941 */ /* 0x000fea0003800000 */
.L_x_261:
        /* <DEDUP_REMOVED lines=13> */
.L_x_264:
[----:B------:R-:W-:Y:S05]  /*14f90*/  BSYNC B1 ;  /* 0x0000000000017941 */ /* 0x000fea0003800000 */
.L_x_263:
        /* <DEDUP_REMOVED lines=13> */
.L_x_266:
[----:B------:R-:W-:Y:S05]  /*15070*/  BSYNC B1 ;  /* 0x0000000000017941 */ /* 0x000fea0003800000 */
.L_x_265:
        /* <DEDUP_REMOVED lines=13> */
.L_x_268:
[----:B------:R-:W-:Y:S05]  /*15150*/  BSYNC B1 ;  /* 0x0000000000017941 */ /* 0x000fea0003800000 */
.L_x_267:
        /* <DEDUP_REMOVED lines=13> */
.L_x_270:
[----:B------:R-:W-:Y:S05]  /*15230*/  BSYNC B1 ;  /* 0x0000000000017941 */ /* 0x000fea0003800000 */
.L_x_269:
        /* <DEDUP_REMOVED lines=13> */
.L_x_272:
[----:B------:R-:W-:Y:S05]  /*15310*/  BSYNC B1 ;  /* 0x0000000000017941 */ /* 0x000fea0003800000 */
.L_x_271:
        /* <DEDUP_REMOVED lines=13> */
.L_x_274:
[----:B------:R-:W-:Y:S05]  /*153f0*/  BSYNC B1 ;  /* 0x0000000000017941 */ /* 0x000fea0003800000 */
.L_x_273:
        /* <DEDUP_REMOVED lines=13> */
.L_x_276:
[----:B------:R-:W-:Y:S05]  /*154d0*/  BSYNC B1 ;  /* 0x0000000000017941 */ /* 0x000fea0003800000 */
.L_x_275:
        /* <DEDUP_REMOVED lines=13> */
.L_x_278:
[----:B------:R-:W-:Y:S05]  /*155b0*/  BSYNC B1 ;  /* 0x0000000000017941 */ /* 0x000fea0003800000 */
.L_x_277:
        /* <DEDUP_REMOVED lines=13> */
.L_x_280:
[----:B------:R-:W-:Y:S05]  /*15690*/  BSYNC B1 ;  /* 0x0000000000017941 */ /* 0x000fea0003800000 */
.L_x_279:
        /* <DEDUP_REMOVED lines=13> */
.L_x_282:
[----:B------:R-:W-:Y:S05]  /*15770*/  BSYNC B1 ;  /* 0x0000000000017941 */ /* 0x000fea0003800000 */
.L_x_281:
        /* <DEDUP_REMOVED lines=13> */
.L_x_284:
[----:B------:R-:W-:Y:S05]  /*15850*/  BSYNC B1 ;  /* 0x0000000000017941 */ /* 0x000fea0003800000 */
.L_x_283:
        /* <DEDUP_REMOVED lines=13> */
.L_x_286:
[----:B------:R-:W-:Y:S05]  /*15930*/  BSYNC B1 ;  /* 0x0000000000017941 */ /* 0x000fea0003800000 */
.L_x_285:
        /* <DEDUP_REMOVED lines=13> */
.L_x_288:
[----:B------:R-:W-:Y:S05]  /*15a10*/  BSYNC B1 ;  /* 0x0000000000017941 */ /* 0x000fea0003800000 */
.L_x_287:
        /* <DEDUP_REMOVED lines=13> */
.L_x_290:
[----:B------:R-:W-:Y:S05]  /*15af0*/  BSYNC B1 ;  /* 0x0000000000017941 */ /* 0x000fea0003800000 */
.L_x_289:
        /* <DEDUP_REMOVED lines=13> */
.L_x_292:
[----:B------:R-:W-:Y:S05]  /*15bd0*/  BSYNC B1 ;  /* 0x0000000000017941 */ /* 0x000fea0003800000 */
.L_x_291:
[----:B0-----:R-:W2:Y:S01]  /*15be0*/  LDL.LU R3, [R1+0x250] ;  /* 0x0002500001037983 */ /* 0x001ea20000300800 */
[----:B-----5:R-:W-:Y:S01]  /*15bf0*/  LOP3.LUT R6, R6, 0xff, RZ, 0xc0, !PT ;  /* 0x000000ff06067812 */ /* 0x020fe200078ec0ff */
[----:B------:R-:W-:Y:S01]  /*15c00*/  BSSY B1, `(.L_x_293) ;  /* 0x000000b000017945 */ /* 0x000fe20003800000 */
[----:B------:R-:W-:Y:S02]  /*15c10*/  ISETP.LT.OR P1, PT, R0, 0xfa, !P1 ;  /* 0x000000fa0000780c */ /* 0x000fe40004f21670 */
[----:B------:R-:W-:Y:S02]  /*15c20*/  F2FP.F16.E4M3.UNPACK_B R6, R6 ;  /* 0x00000006ff06723e */ /* 0x000fe400020006ff */
[----:B------:R-:W-:-:S03]  /*15c30*/  PRMT R2, RZ, 0x7610, R2 ;  /* 0x00007610ff027816 */ /* 0x000fc60000000002 */
[----:B------:R-:W-:-:S05]  /*15c40*/  HADD2.F32 R6, -RZ, R6.H0_H0 ;  /* 0x20000006ff067230 */ /* 0x000fca0000004100 */
[----:B------:R-:W-:-:S04]  /*15c50*/  FMUL R6, R6, UR23 ;  /* 0x0000001706067c20 */ /* 0x000fc80008400000 */
[----:B--2---:R-:W-:-:S05]  /*15c60*/  FFMA R6, R3, UR22, R6 ;  /* 0x0000001603067c23 */ /* 0x004fca0008000006 */
[----:B------:R-:W-:-:S05]  /*15c70*/  F2FP.SATFINITE.E4M3.F32.PACK_AB_MERGE_C R3, RZ, R6, RZ ;  /* 0x00000006ff03723e */ /* 0x000fca00048070ff */
[----:B------:R0:W-:Y:S01]  /*15c80*/  @!P2 STG.E.U8 desc[UR20][R24.64+0xf8], R3 ;  /* 0x0000f8031800a986 */ /* 0x0001e2000c101114 */
[----:B------:R-:W-:Y:S05]  /*15c90*/  @P1 BRA `(.L_x_294) ;  /* 0x0000000000041947 */ /* 0x000fea0003800000 */
[----:B------:R2:W5:Y:S02]  /*15ca0*/  LDG.E.U8 R2, desc[UR20][R4.64+0xf9] ;  /* 0x0000f91404027981 */ /* 0x000564000c1e1100 */
.L_x_294:
[----:B------:R-:W-:Y:S05]  /*15cb0*/  BSYNC B1 ;  /* 0x0000000000017941 */ /* 0x000fea0003800000 */
.L_x_293:
[----:B------:R-:W2:Y:S01]  /*15cc0*/  LDL.LU R7, [R1+0x254] ;  /* 0x0002540001077983 */ /* 0x000ea20000300800 */
[----:B-----5:R-:W-:Y:S01]  /*15cd0*/  LOP3.LUT R2, R2, 0xff, RZ, 0xc0, !PT ;  /* 0x000000ff02027812 */ /* 0x020fe200078ec0ff */
[----:B------:R-:W-:Y:S01]  /*15ce0*/  BSSY B1, `(.L_x_295) ;  /* 0x0000013000017945 */ /* 0x000fe20003800000 */
[----:B--234-:R-:W-:Y:S02]  /*15cf0*/  IADD3 R5, P0, R33, 0x80, RZ ;  /* 0x0000008021057810 */ /* 0x01cfe40007f1e0ff */
[----:B------:R-:W-:-:S03]  /*15d00*/  F2FP.F16.E4M3.UNPACK_B R2, R2 ;  /* 0x00000002ff02723e */ /* 0x000fc600020006ff */
[----:B0-----:R-:W-:Y:S01]  /*15d10*/  IMAD.X R3, RZ, RZ, R35, P0 ;  /* 0x000000ffff037224 */ /* 0x001fe200000e0623 */
[----:B------:R-:W-:Y:S01]  /*15d20*/  ISETP.GE.AND P0, PT, R32, 0x81, PT ;  /* 0x000000812000780c */ /* 0x000fe20003f06270 */
[----:B------:R-:W-:Y:S02]  /*15d30*/  HADD2.F32 R2, -RZ, R2.H0_H0 ;  /* 0x20000002ff027230 */ /* 0x000fe40000004100 */
[----:B------:R-:W-:Y:S01]  /*15d40*/  IMAD R6, R3, UR6, RZ ;  /* 0x0000000603067c24 */ /* 0x000fe2000f8e02ff */
[----:B------:R-:W-:Y:S02]  /*15d50*/  ISETP.LT.OR P3, PT, R0, 0x1, !P0 ;  /* 0x000000010000780c */ /* 0x000fe40004761670 */
[----:B------:R-:W-:Y:S01]  /*15d60*/  FMUL R4, R2, UR23 ;  /* 0x0000001702047c20 */ /* 0x000fe20008400000 */
[----:B------:R-:W-:-:S04]  /*15d70*/  IMAD.WIDE.U32 R2, R5, UR6, R36 ;  /* 0x0000000605027c25 */ /* 0x000fc8000f8e0024 */
[----:B------:R-:W-:Y:S01]  /*15d80*/  IMAD R5, R5, UR7, R6 ;  /* 0x0000000705057c24 */ /* 0x000fe2000f8e0206 */
[----:B------:R-:W-:-:S04]  /*15d90*/  IADD3 R2, P2, R2, UR10, RZ ;  /* 0x0000000a02027c10 */ /* 0x000fc8000ff5e0ff */
[----:B------:R-:W-:Y:S01]  /*15da0*/  IADD3.X R3, R3, UR11, R5, P2, !PT ;  /* 0x0000000b03037c10 */ /* 0x000fe200097fe405 */
[----:B------:R-:W-:-:S05]  /*15db0*/  FFMA R4, R7, UR22, R4 ;  /* 0x0000001607047c23 */ /* 0x000fca0008000004 */
[----:B------:R-:W-:Y:S02]  /*15dc0*/  F2FP.SATFINITE.E4M3.F32.PACK_AB_MERGE_C R7, RZ, R4, RZ ;  /* 0x00000004ff07723e */ /* 0x000fe400048070ff */
[----:B------:R-:W-:-:S03]  /*15dd0*/  PRMT R4, RZ, 0x7610, R4 ;  /* 0x00007610ff047816 */ /* 0x000fc60000000004 */
[----:B------:R0:W-:Y:S01]  /*15de0*/  @!P1 STG.E.U8 desc[UR20][R24.64+0xf9], R7 ;  /* 0x0000f90718009986 */ /* 0x0001e2000c101114 */
[----:B------:R-:W-:Y:S05]  /*15df0*/  @P3 BRA `(.L_x_296) ;  /* 0x0000000000043947 */ /* 0x000fea0003800000 */
[----:B------:R2:W5:Y:S02]  /*15e00*/  LDG.E.U8 R4, desc[UR20][R2.64] ;  /* 0x0000001402047981 */ /* 0x000564000c1e1100 */
.L_x_296:
[----:B------:R-:W-:Y:S05]  /*15e10*/  BSYNC B1 ;  /* 0x0000000000017941 */ /* 0x000fea0003800000 */
.L_x_295:
[----:B------:R-:W3:Y:S01]  /*15e20*/  LDL.LU R5, [R1+0x258] ;  /* 0x0002580001057983 */ /* 0x000ee20000300800 */
        /* <DEDUP_REMOVED lines=12> */
.L_x_298:
[----:B------:R-:W-:Y:S05]  /*15ef0*/  BSYNC B1 ;  /* 0x0000000000017941 */ /* 0x000fea0003800000 */
.L_x_297:
[----:B---3--:R-:W3:Y:S01]  /*15f00*/  LDL.LU R5, [R1+0x25c] ;  /* 0x00025c0001057983 */ /* 0x008ee20000300800 */
[----:B-----5:R-:W-:Y:S01]  /*15f10*/  LOP3.LUT R4, R4, 0xff, RZ, 0xc0, !PT ;  /* 0x000000ff04047812 */ /* 0x020fe200078ec0ff */
[----:B------:R-:W-:Y:S01]  /*15f20*/  BSSY B1, `(.L_x_299) ;  /* 0x0000013000017945 */ /* 0x000fe20003800000 */
[----:B------:R-:W-:Y:S02]  /*15f30*/  IADD3 R33, P1, R33, 0x88, RZ ;  /* 0x0000008821217810 */ /* 0x000fe40007f3e0ff */
[----:B------:R-:W-:Y:S02]  /*15f40*/  F2FP.F16.E4M3.UNPACK_B R4, R4 ;  /* 0x00000004ff04723e */ /* 0x000fe400020006ff */
[----:B------:R-:W-:Y:S01]  /*15f50*/  PRMT R6, RZ, 0x7610, R6 ;  /* 0x00007610ff067816 */ /* 0x000fe20000000006 */
[----:B------:R-:W-:Y:S01]  /*15f60*/  IMAD.X R34, RZ, RZ, R35, P1 ;  /* 0x000000ffff227224 */ /* 0x000fe200008e0623 */
[----:B------:R-:W-:Y:S01]  /*15f70*/  ISETP.GE.AND P1, PT, R32, 0x89, PT ;  /* 0x000000892000780c */ /* 0x000fe20003f26270 */
[----:B------:R-:W-:-:S02]  /*15f80*/  HADD2.F32 R4, -RZ, R4.H0_H0 ;  /* 0x20000004ff047230 */ /* 0x000fc40000004100 */
[----:B------:R-:W-:Y:S01]  /*15f90*/  IMAD R34, R34, UR6, RZ ;  /* 0x0000000622227c24 */ /* 0x000fe2000f8e02ff */
[----:B------:R-:W-:Y:S01]  /*15fa0*/  ISETP.LT.OR P5, PT, R0, 0x1, !P1 ;  /* 0x000000010000780c */ /* 0x000fe20004fa1670 */
[----:B------:R-:W-:-:S04]  /*15fb0*/  IMAD.WIDE.U32 R36, R33, UR6, R36 ;  /* 0x0000000621247c25 */ /* 0x000fc8000f8e0024 */
[----:B------:R-:W-:Y:S01]  /*15fc0*/  FMUL R4, R4, UR23 ;  /* 0x0000001704047c20 */ /* 0x000fe20008400000 */
[----:B------:R-:W-:-:S03]  /*15fd0*/  IMAD R33, R33, UR7, R34 ;  /* 0x0000000721217c24 */ /* 0x000fc6000f8e0222 */
[----:B---3--:R-:W-:Y:S01]  /*15fe0*/  FFMA R5, R5, UR22, R4 ;  /* 0x0000001605057c23 */ /* 0x008fe20008000004 */
[----:B------:R-:W-:-:S04]  /*15ff0*/  IADD3 R4, P3, R36, UR10, RZ ;  /* 0x0000000a24047c10 */ /* 0x000fc8000ff7e0ff */
[----:B0-----:R-:W-:Y:S02]  /*16000*/  F2FP.SATFINITE.E4M3.F32.PACK_AB_MERGE_C R7, RZ, R5, RZ ;  /* 0x00000005ff07723e */ /* 0x001fe400048070ff */
[----:B------:R-:W-:-:S03]  /*16010*/  IADD3.X R5, R37, UR11, R33, P3, !PT ;  /* 0x0000000b25057c10 */ /* 0x000fc60009ffe421 */
[----:B------:R0:W-:Y:S01]  /*16020*/  @!P2 STG.E.U8 desc[UR20][R28.64+0x1], R7 ;  /* 0x000001071c00a986 */ /* 0x0001e2000c101114 */
[----:B------:R-:W-:Y:S05]  /*16030*/  @P5 BRA `(.L_x_300) ;  /* 0x0000000000045947 */ /* 0x000fea0003800000 */
[----:B------:R3:W5:Y:S02]  /*16040*/  LDG.E.U8 R6, desc[UR20][R4.64] ;  /* 0x0000001404067981 */ /* 0x000764000c1e1100 */
.L_x_300:
[----:B------:R-:W-:Y:S05]  /*16050*/  BSYNC B1 ;  /* 0x0000000000017941 */ /* 0x000fea0003800000 */
.L_x_299:
        /* <DEDUP_REMOVED lines=13> */
.L_x_302:
[----:B------:R-:W-:Y:S05]  /*16130*/  BSYNC B1 ;  /* 0x0000000000017941 */ /* 0x000fea0003800000 */
.L_x_301:
        /* <DEDUP_REMOVED lines=13> */
.L_x_304:
[----:B------:R-:W-:Y:S05]  /*16210*/  BSYNC B1 ;  /* 0x0000000000017941 */ /* 0x000fea0003800000 */
.L_x_303:
        /* <DEDUP_REMOVED lines=13> */
.L_x_306:
[----:B------:R-:W-:Y:S05]  /*162f0*/  BSYNC B1 ;  /* 0x0000000000017941 */ /* 0x000fea0003800000 */
.L_x_305:
        /* <DEDUP_REMOVED lines=13> */
.L_x_308:
[----:B------:R-:W-:Y:S05]  /*163d0*/  BSYNC B1 ;  /* 0x0000000000017941 */ /* 0x000fea0003800000 */
.L_x_307:
        /* <DEDUP_REMOVED lines=13> */
.L_x_310:
[----:B------:R-:W-:Y:S05]  /*164b0*/  BSYNC B1 ;  /* 0x0000000000017941 */ /* 0x000fea0003800000 */
.L_x_309:
        /* <DEDUP_REMOVED lines=13> */
.L_x_312:
[----:B------:R-:W-:Y:S05]  /*16590*/  BSYNC B1 ;  /* 0x0000000000017941 */ /* 0x000fea0003800000 */
.L_x_311:
        /* <DEDUP_REMOVED lines=13> */
.L_x_314:
[----:B------:R-:W-:Y:S05]  /*16670*/  BSYNC B1 ;  /* 0x0000000000017941 */ /* 0x000fea0003800000 */
.L_x_313:
        /* <DEDUP_REMOVED lines=13> */
.L_x_316:
[----:B------:R-:W-:Y:S05]  /*16750*/  BSYNC B1 ;  /* 0x0000000000017941 */ /* 0x000fea0003800000 */
.L_x_315:
        /* <DEDUP_REMOVED lines=13> */
.L_x_318:
[----:B------:R-:W-:Y:S05]  /*16830*/  BSYNC B1 ;  /* 0x0000000000017941 */ /* 0x000fea0003800000 */
.L_x_317:
        /* <DEDUP_REMOVED lines=13> */
.L_x_320:
[----:B------:R-:W-:Y:S05]  /*16910*/  BSYNC B1 ;  /* 0x0000000000017941 */ /* 0x000fea0003800000 */
.L_x_319:
        /* <DEDUP_REMOVED lines=13> */
.L_x_322:
[----:B------:R-:W-:Y:S05]  /*169f0*/  BSYNC B1 ;  /* 0x0000000000017941 */ /* 0x000fea0003800000 */
.L_x_321:
        /* <DEDUP_REMOVED lines=13> */
.L_x_324:
[----:B------:R-:W-:Y:S05]  /*16ad0*/  BSYNC B1 ;  /* 0x0000000000017941 */ /* 0x000fea0003800000 */
.L_x_323:
        /* <DEDUP_REMOVED lines=13> */
.L_x_326:
[----:B------:R-:W-:Y:S05]  /*16bb0*/  BSYNC B1 ;  /* 0x0000000000017941 */ /* 0x000fea0003800000 */
.L_x_325:
        /* <DEDUP_REMOVED lines=13> */
.L_x_328:
[----:B------:R-:W-:Y:S05]  /*16c90*/  BSYNC B1 ;  /* 0x0000000000017941 */ /* 0x000fea0003800000 */
.L_x_327:
        /* <DEDUP_REMOVED lines=13> */
.L_x_330:
[----:B------:R-:W-:Y:S05]  /*16d70*/  BSYNC B1 ;  /* 0x0000000000017941 */ /* 0x000fea0003800000 */
.L_x_329:
        /* <DEDUP_REMOVED lines=13> */
.L_x_332:
[----:B------:R-:W-:Y:S05]  /*16e50*/  BSYNC B1 ;  /* 0x0000000000017941 */ /* 0x000fea0003800000 */
.L_x_331:
        /* <DEDUP_REMOVED lines=13> */
.L_x_334:
[----:B------:R-:W-:Y:S05]  /*16f30*/  BSYNC B1 ;  /* 0x0000000000017941 */ /* 0x000fea0003800000 */
.L_x_333:
        /* <DEDUP_REMOVED lines=13> */
.L_x_336:
[----:B------:R-:W-:Y:S05]  /*17010*/  BSYNC B1 ;  /* 0x0000000000017941 */ /* 0x000fea0003800000 */
.L_x_335:
        /* <DEDUP_REMOVED lines=13> */
.L_x_338:
[----:B------:R-:W-:Y:S05]  /*170f0*/  BSYNC B1 ;  /* 0x0000000000017941 */ /* 0x000fea0003800000 */
.L_x_337:
        /* <DEDUP_REMOVED lines=13> */
.L_x_340:
[----:B------:R-:W-:Y:S05]  /*171d0*/  BSYNC B1 ;  /* 0x0000000000017941 */ /* 0x000fea0003800000 */
.L_x_339:
        /* <DEDUP_REMOVED lines=13> */
.L_x_342:
[----:B------:R-:W-:Y:S05]  /*172b0*/  BSYNC B1 ;  /* 0x0000000000017941 */ /* 0x000fea0003800000 */
.L_x_341:
        /* <DEDUP_REMOVED lines=13> */
.L_x_344:
[----:B------:R-:W-:Y:S05]  /*17390*/  BSYNC B1 ;  /* 0x0000000000017941 */ /* 0x000fea0003800000 */
.L_x_343:
        /* <DEDUP_REMOVED lines=13> */
.L_x_346:
[----:B------:R-:W-:Y:S05]  /*17470*/  BSYNC B1 ;  /* 0x0000000000017941 */ /* 0x000fea0003800000 */
.L_x_345:
        /* <DEDUP_REMOVED lines=13> */
.L_x_348:
[----:B------:R-:W-:Y:S05]  /*17550*/  BSYNC B1 ;  /* 0x0000000000017941 */ /* 0x000fea0003800000 */
.L_x_347:
        /* <DEDUP_REMOVED lines=13> */
.L_x_350:
[----:B------:R-:W-:Y:S05]  /*17630*/  BSYNC B1 ;  /* 0x0000000000017941 */ /* 0x000fea0003800000 */
.L_x_349:
        /* <DEDUP_REMOVED lines=13> */
.L_x_352:
[----:B------:R-:W-:Y:S05]  /*17710*/  BSYNC B1 ;  /* 0x0000000000017941 */ /* 0x000fea0003800000 */
.L_x_351:
        /* <DEDUP_REMOVED lines=13> */
.L_x_354:
[----:B------:R-:W-:Y:S05]  /*177f0*/  BSYNC B1 ;  /* 0x0000000000017941 */ /* 0x000fea0003800000 */
.L_x_353:
        /* <DEDUP_REMOVED lines=13> */
.L_x_356:
[----:B------:R-:W-:Y:S05]  /*178d0*/  BSYNC B1 ;  /* 0x0000000000017941 */ /* 0x000fea0003800000 */
.L_x_355:
        /* <DEDUP_REMOVED lines=13> */
.L_x_358:
[----:B------:R-:W-:Y:S05]  /*179b0*/  BSYNC B1 ;  /* 0x0000000000017941 */ /* 0x000fea0003800000 */
.L_x_357:
        /* <DEDUP_REMOVED lines=13> */
.L_x_360:
[----:B------:R-:W-:Y:S05]  /*17a90*/  BSYNC B1 ;  /* 0x0000000000017941 */ /* 0x000fea0003800000 */
.L_x_359:
        /* <DEDUP_REMOVED lines=13> */
.L_x_362:
[----:B------:R-:W-:Y:S05]  /*17b70*/  BSYNC B1 ;  /* 0x0000000000017941 */ /* 0x000fea0003800000 */
.L_x_361:
        /* <DEDUP_REMOVED lines=13> */
.L_x_364:
[----:B------:R-:W-:Y:S05]  /*17c50*/  BSYNC B1 ;  /* 0x0000000000017941 */ /* 0x000fea0003800000 */
.L_x_363:
        /* <DEDUP_REMOVED lines=13> */
.L_x_366:
[----:B------:R-:W-:Y:S05]  /*17d30*/  BSYNC B1 ;  /* 0x0000000000017941 */ /* 0x000fea0003800000 */
.L_x_365:
        /* <DEDUP_REMOVED lines=13> */
.L_x_368:
[----:B------:R-:W-:Y:S05]  /*17e10*/  BSYNC B1 ;  /* 0x0000000000017941 */ /* 0x000fea0003800000 */
.L_x_367:
        /* <DEDUP_REMOVED lines=13> */
.L_x_370:
[----:B------:R-:W-:Y:S05]  /*17ef0*/  BSYNC B1 ;  /* 0x0000000000017941 */ /* 0x000fea0003800000 */
.L_x_369:
        /* <DEDUP_REMOVED lines=13> */
.L_x_372:
[----:B------:R-:W-:Y:S05]  /*17fd0*/  BSYNC B1 ;  /* 0x0000000000017941 */ /* 0x000fea0003800000 */
.L_x_371:
        /* <DEDUP_REMOVED lines=13> */
.L_x_374:
[----:B------:R-:W-:Y:S05]  /*180b0*/  BSYNC B1 ;  /* 0x0000000000017941 */ /* 0x000fea0003800000 */
.L_x_373:
        /* <DEDUP_REMOVED lines=13> */
.L_x_376:
[----:B------:R-:W-:Y:S05]  /*18190*/  BSYNC B1 ;  /* 0x0000000000017941 */ /* 0x000fea0003800000 */
.L_x_375:
        /* <DEDUP_REMOVED lines=13> */
.L_x_378:
[----:B------:R-:W-:Y:S05]  /*18270*/  BSYNC B1 ;  /* 0x0000000000017941 */ /* 0x000fea0003800000 */
.L_x_377:
        /* <DEDUP_REMOVED lines=13> */
.L_x_380:
[----:B------:R-:W-:Y:S05]  /*18350*/  BSYNC B1 ;  /* 0x0000000000017941 */ /* 0x000fea0003800000 */
.L_x_379:
        /* <DEDUP_REMOVED lines=13> */
.L_x_382:
[----:B------:R-:W-:Y:S05]  /*18430*/  BSYNC B1 ;  /* 0x0000000000017941 */ /* 0x000fea0003800000 */
.L_x_381:
        /* <DEDUP_REMOVED lines=13> */
.L_x_384:
[----:B------:R-:W-:Y:S05]  /*18510*/  BSYNC B1 ;  /* 0x0000000000017941 */ /* 0x000fea0003800000 */
.L_x_383:
        /* <DEDUP_REMOVED lines=13> */
.L_x_386:
[----:B------:R-:W-:Y:S05]  /*185f0*/  BSYNC B1 ;  /* 0x0000000000017941 */ /* 0x000fea0003800000 */
.L_x_385:
        /* <DEDUP_REMOVED lines=13> */
.L_x_388:
[----:B------:R-:W-:Y:S05]  /*186d0*/  BSYNC B1 ;  /* 0x0000000000017941 */ /* 0x000fea0003800000 */
.L_x_387:
        /* <DEDUP_REMOVED lines=13> */
.L_x_390:
[----:B------:R-:W-:Y:S05]  /*187b0*/  BSYNC B1 ;  /* 0x0000000000017941 */ /* 0x000fea0003800000 */
.L_x_389:
        /* <DEDUP_REMOVED lines=13> */
.L_x_392:
[----:B------:R-:W-:Y:S05]  /*18890*/  BSYNC B1 ;  /* 0x0000000000017941 */ /* 0x000fea0003800000 */
.L_x_391:
        /* <DEDUP_REMOVED lines=13> */
.L_x_394:
[----:B------:R-:W-:Y:S05]  /*18970*/  BSYNC B1 ;  /* 0x0000000000017941 */ /* 0x000fea0003800000 */
.L_x_393:
        /* <DEDUP_REMOVED lines=13> */
.L_x_396:
[----:B------:R-:W-:Y:S05]  /*18a50*/  BSYNC B1 ;  /* 0x0000000000017941 */ /* 0x000fea0003800000 */
.L_x_395:
        /* <DEDUP_REMOVED lines=13> */
.L_x_398:
[----:B------:R-:W-:Y:S05]  /*18b30*/  BSYNC B1 ;  /* 0x0000000000017941 */ /* 0x000fea0003800000 */
.L_x_397:
        /* <DEDUP_REMOVED lines=13> */
.L_x_400:
[----:B------:R-:W-:Y:S05]  /*18c10*/  BSYNC B1 ;  /* 0x0000000000017941 */ /* 0x000fea0003800000 */
.L_x_399:
        /* <DEDUP_REMOVED lines=13> */
.L_x_402:
[----:B------:R-:W-:Y:S05]  /*18cf0*/  BSYNC B1 ;  /* 0x0000000000017941 */ /* 0x000fea0003800000 */
.L_x_401:
        /* <DEDUP_REMOVED lines=13> */
.L_x_404:
[----:B------:R-:W-:Y:S05]  /*18dd0*/  BSYNC B1 ;  /* 0x0000000000017941 */ /* 0x000fea0003800000 */
.L_x_403:
        /* <DEDUP_REMOVED lines=13> */
.L_x_406:
[----:B------:R-:W-:Y:S05]  /*18eb0*/  BSYNC B1 ;  /* 0x0000000000017941 */ /* 0x000fea0003800000 */
.L_x_405:
        /* <DEDUP_REMOVED lines=13> */
.L_x_408:
[----:B------:R-:W-:Y:S05]  /*18f90*/  BSYNC B1 ;  /* 0x0000000000017941 */ /* 0x000fea0003800000 */
.L_x_407:
        /* <DEDUP_REMOVED lines=13> */
.L_x_410:
[----:B------:R-:W-:Y:S05]  /*19070*/  BSYNC B1 ;  /* 0x0000000000017941 */ /* 0x000fea0003800000 */
.L_x_409:
        /* <DEDUP_REMOVED lines=13> */
.L_x_412:
[----:B------:R-:W-:Y:S05]  /*19150*/  BSYNC B1 ;  /* 0x0000000000017941 */ /* 0x000fea0003800000 */
.L_x_411:
        /* <DEDUP_REMOVED lines=13> */
.L_x_414:
[----:B------:R-:W-:Y:S05]  /*19230*/  BSYNC B1 ;  /* 0x0000000000017941 */ /* 0x000fea0003800000 */
.L_x_413:
        /* <DEDUP_REMOVED lines=13> */
.L_x_416:
[----:B------:R-:W-:Y:S05]  /*19310*/  BSYNC B1 ;  /* 0x0000000000017941 */ /* 0x000fea0003800000 */
.L_x_415:
        /* <DEDUP_REMOVED lines=13> */
.L_x_418:
[----:B------:R-:W-:Y:S05]  /*193f0*/  BSYNC B1 ;  /* 0x0000000000017941 */ /* 0x000fea0003800000 */
.L_x_417:
        /* <DEDUP_REMOVED lines=13> */
.L_x_420:
[----:B------:R-:W-:Y:S05]  /*194d0*/  BSYNC B1 ;  /* 0x0000000000017941 */ /* 0x000fea0003800000 */
.L_x_419:
        /* <DEDUP_REMOVED lines=13> */
.L_x_422:
[----:B------:R-:W-:Y:S05]  /*195b0*/  BSYNC B1 ;  /* 0x0000000000017941 */ /* 0x000fea0003800000 */
.L_x_421:
        /* <DEDUP_REMOVED lines=13> */
.L_x_424:
[----:B------:R-:W-:Y:S05]  /*19690*/  BSYNC B1 ;  /* 0x0000000000017941 */ /* 0x000fea0003800000 */
.L_x_423:
        /* <DEDUP_REMOVED lines=13> */
.L_x_426:
[----:B------:R-:W-:Y:S05]  /*19770*/  BSYNC B1 ;  /* 0x0000000000017941 */ /* 0x000fea0003800000 */
.L_x_425:
        /* <DEDUP_REMOVED lines=13> */
.L_x_428:
[----:B------:R-:W-:Y:S05]  /*19850*/  BSYNC B1 ;  /* 0x0000000000017941 */ /* 0x000fea0003800000 */
.L_x_427:
        /* <DEDUP_REMOVED lines=13> */
.L_x_430:
[----:B------:R-:W-:Y:S05]  /*19930*/  BSYNC B1 ;  /* 0x0000000000017941 */ /* 0x000fea0003800000 */
.L_x_429:
        /* <DEDUP_REMOVED lines=13> */
.L_x_432:
[----:B------:R-:W-:Y:S05]  /*19a10*/  BSYNC B1 ;  /* 0x0000000000017941 */ /* 0x000fea0003800000 */
.L_x_431:
        /* <DEDUP_REMOVED lines=13> */
.L_x_434:
[----:B------:R-:W-:Y:S05]  /*19af0*/  BSYNC B1 ;  /* 0x0000000000017941 */ /* 0x000fea0003800000 */
.L_x_433:
        /* <DEDUP_REMOVED lines=13> */
.L_x_436:
[----:B------:R-:W-:Y:S05]  /*19bd0*/  BSYNC B1 ;  /* 0x0000000000017941 */ /* 0x000fea0003800000 */
.L_x_435:
        /* <DEDUP_REMOVED lines=13> */
.L_x_438:
[----:B------:R-:W-:Y:S05]  /*19cb0*/  BSYNC B1 ;  /* 0x0000000000017941 */ /* 0x000fea0003800000 */
.L_x_437:
        /* <DEDUP_REMOVED lines=13> */
.L_x_440:
[----:B------:R-:W-:Y:S05]  /*19d90*/  BSYNC B1 ;  /* 0x0000000000017941 */ /* 0x000fea0003800000 */
.L_x_439:
        /* <DEDUP_REMOVED lines=13> */
.L_x_442:
[----:B------:R-:W-:Y:S05]  /*19e70*/  BSYNC B1 ;  /* 0x0000000000017941 */ /* 0x000fea0003800000 */
.L_x_441:
        /* <DEDUP_REMOVED lines=13> */
.L_x_444:
[----:B------:R-:W-:Y:S05]  /*19f50*/  BSYNC B1 ;  /* 0x0000000000017941 */ /* 0x000fea0003800000 */
.L_x_443:
        /* <DEDUP_REMOVED lines=13> */
.L_x_446:
[----:B------:R-:W-:Y:S05]  /*1a030*/  BSYNC B1 ;  /* 0x0000000000017941 */ /* 0x000fea0003800000 */
.L_x_445:
        /* <DEDUP_REMOVED lines=13> */
.L_x_448:
[----:B------:R-:W-:Y:S05]  /*1a110*/  BSYNC B1 ;  /* 0x0000000000017941 */ /* 0x000fea0003800000 */
.L_x_447:
        /* <DEDUP_REMOVED lines=13> */
.L_x_450:
[----:B------:R-:W-:Y:S05]  /*1a1f0*/  BSYNC B1 ;  /* 0x0000000000017941 */ /* 0x000fea0003800000 */
.L_x_449:
        /* <DEDUP_REMOVED lines=13> */
.L_x_452:
[----:B------:R-:W-:Y:S05]  /*1a2d0*/  BSYNC B1 ;  /* 0x0000000000017941 */ /* 0x000fea0003800000 */
.L_x_451:
        /* <DEDUP_REMOVED lines=13> */
.L_x_454:
[----:B------:R-:W-:Y:S05]  /*1a3b0*/  BSYNC B1 ;  /* 0x0000000000017941 */ /* 0x000fea0003800000 */
.L_x_453:
        /* <DEDUP_REMOVED lines=13> */
.L_x_456:
[----:B------:R-:W-:Y:S05]  /*1a490*/  BSYNC B1 ;  /* 0x0000000000017941 */ /* 0x000fea0003800000 */
.L_x_455:
        /* <DEDUP_REMOVED lines=13> */
.L_x_458:
[----:B------:R-:W-:Y:S05]  /*1a570*/  BSYNC B1 ;  /* 0x0000000000017941 */ /* 0x000fea0003800000 */
.L_x_457:
        /* <DEDUP_REMOVED lines=13> */
.L_x_460:
[----:B------:R-:W-:Y:S05]  /*1a650*/  BSYNC B1 ;  /* 0x0000000000017941 */ /* 0x000fea0003800000 */
.L_x_459:
        /* <DEDUP_REMOVED lines=13> */
.L_x_462:
[----:B------:R-:W-:Y:S05]  /*1a730*/  BSYNC B1 ;  /* 0x0000000000017941 */ /* 0x000fea0003800000 */
.L_x_461:
        /* <DEDUP_REMOVED lines=13> */
.L_x_464:
[----:B------:R-:W-:Y:S05]  /*1a810*/  BSYNC B1 ;  /* 0x0000000000017941 */ /* 0x000fea0003800000 */
.L_x_463:
        /* <DEDUP_REMOVED lines=13> */
.L_x_466:
[----:B------:R-:W-:Y:S05]  /*1a8f0*/  BSYNC B1 ;  /* 0x0000000000017941 */ /* 0x000fea0003800000 */
.L_x_465:
        /* <DEDUP_REMOVED lines=13> */
.L_x_468:
[----:B------:R-:W-:Y:S05]  /*1a9d0*/  BSYNC B1 ;  /* 0x0000000000017941 */ /* 0x000fea0003800000 */
.L_x_467:
        /* <DEDUP_REMOVED lines=13> */
.L_x_470:
[----:B------:R-:W-:Y:S05]  /*1aab0*/  BSYNC B1 ;  /* 0x0000000000017941 */ /* 0x000fea0003800000 */
.L_x_469:
        /* <DEDUP_REMOVED lines=13> */
.L_x_472:
[----:B------:R-:W-:Y:S05]  /*1ab90*/  BSYNC B1 ;  /* 0x0000000000017941 */ /* 0x000fea0003800000 */
.L_x_471:
        /* <DEDUP_REMOVED lines=13> */
.L_x_474:
[----:B------:R-:W-:Y:S05]  /*1ac70*/  BSYNC B1 ;  /* 0x0000000000017941 */ /* 0x000fea0003800000 */
.L_x_473:
        /* <DEDUP_REMOVED lines=13> */
.L_x_476:
[----:B------:R-:W-:Y:S05]  /*1ad50*/  BSYNC B1 ;  /* 0x0000000000017941 */ /* 0x000fea0003800000 */
.L_x_475:
        /* <DEDUP_REMOVED lines=13> */
.L_x_478:
[----:B------:R-:W-:Y:S05]  /*1ae30*/  BSYNC B1 ;  /* 0x0000000000017941 */ /* 0x000fea0003800000 */
.L_x_477:
        /* <DEDUP_REMOVED lines=13> */
.L_x_480:
[----:B------:R-:W-:Y:S05]  /*1af10*/  BSYNC B1 ;  /* 0x0000000000017941 */ /* 0x000fea0003800000 */
.L_x_479:
        /* <DEDUP_REMOVED lines=13> */
.L_x_482:
[----:B------:R-:W-:Y:S05]  /*1aff0*/  BSYNC B1 ;  /* 0x0000000000017941 */ /* 0x000fea0003800000 */
.L_x_481:
        /* <DEDUP_REMOVED lines=13> */
.L_x_484:
[----:B------:R-:W-:Y:S05]  /*1b0d0*/  BSYNC B1 ;  /* 0x0000000000017941 */ /* 0x000fea0003800000 */
.L_x_483:
        /* <DEDUP_REMOVED lines=13> */
.L_x_486:
[----:B------:R-:W-:Y:S05]  /*1b1b0*/  BSYNC B1 ;  /* 0x0000000000017941 */ /* 0x000fea0003800000 */
.L_x_485:
        /* <DEDUP_REMOVED lines=13> */
.L_x_488:
[----:B------:R-:W-:Y:S05]  /*1b290*/  BSYNC B1 ;  /* 0x0000000000017941 */ /* 0x000fea0003800000 */
.L_x_487:
        /* <DEDUP_REMOVED lines=13> */
.L_x_490:
[----:B------:R-:W-:Y:S05]  /*1b370*/  BSYNC B1 ;  /* 0x0000000000017941 */ /* 0x000fea0003800000 */
.L_x_489:
        /* <DEDUP_REMOVED lines=13> */
.L_x_492:
[----:B------:R-:W-:Y:S05]  /*1b450*/  BSYNC B1 ;  /* 0x0000000000017941 */ /* 0x000fea0003800000 */
.L_x_491:
        /* <DEDUP_REMOVED lines=13> */
.L_x_494:
[----:B------:R-:W-:Y:S05]  /*1b530*/  BSYNC B1 ;  /* 0x0000000000017941 */ /* 0x000fea0003800000 */
.L_x_493:
        /* <DEDUP_REMOVED lines=13> */
.L_x_496:
[----:B------:R-:W-:Y:S05]  /*1b610*/  BSYNC B1 ;  /* 0x0000000000017941 */ /* 0x000fea0003800000 */
.L_x_495:
        /* <DEDUP_REMOVED lines=13> */
.L_x_498:
[----:B------:R-:W-:Y:S05]  /*1b6f0*/  BSYNC B1 ;  /* 0x0000000000017941 */ /* 0x000fea0003800000 */
.L_x_497:
        /* <DEDUP_REMOVED lines=13> */
.L_x_500:
[----:B------:R-:W-:Y:S05]  /*1b7d0*/  BSYNC B1 ;  /* 0x0000000000017941 */ /* 0x000fea0003800000 */
.L_x_499:
        /* <DEDUP_REMOVED lines=13> */
.L_x_502:
[----:B------:R-:W-:Y:S05]  /*1b8b0*/  BSYNC B1 ;  /* 0x0000000000017941 */ /* 0x000fea0003800000 */
.L_x_501:
        /* <DEDUP_REMOVED lines=13> */
.L_x_504:
[----:B------:R-:W-:Y:S05]  /*1b990*/  BSYNC B1 ;  /* 0x0000000000017941 */ /* 0x000fea0003800000 */
.L_x_503:
        /* <DEDUP_REMOVED lines=13> */
.L_x_506:
[----:B------:R-:W-:Y:S05]  /*1ba70*/  BSYNC B1 ;  /* 0x0000000000017941 */ /* 0x000fea0003800000 */
.L_x_505:
        /* <DEDUP_REMOVED lines=13> */
.L_x_508:
[----:B------:R-:W-:Y:S05]  /*1bb50*/  BSYNC B1 ;  /* 0x0000000000017941 */ /* 0x000fea0003800000 */
.L_x_507:
        /* <DEDUP_REMOVED lines=13> */
.L_x_510:
[----:B------:R-:W-:Y:S05]  /*1bc30*/  BSYNC B1 ;  /* 0x0000000000017941 */ /* 0x000fea0003800000 */
.L_x_509:
        /* <DEDUP_REMOVED lines=13> */
.L_x_512:
[----:B------:R-:W-:Y:S05]  /*1bd10*/  BSYNC B1 ;  /* 0x0000000000017941 */ /* 0x000fea0003800000 */
.L_x_511:
        /* <DEDUP_REMOVED lines=13> */
.L_x_514:
[----:B------:R-:W-:Y:S05]  /*1bdf0*/  BSYNC B1 ;  /* 0x0000000000017941 */ /* 0x000fea0003800000 */
.L_x_513:
        /* <DEDUP_REMOVED lines=13> */
.L_x_516:
[----:B------:R-:W-:Y:S05]  /*1bed0*/  BSYNC B1 ;  /* 0x0000000000017941 */ /* 0x000fea0003800000 */
.L_x_515:
        /* <DEDUP_REMOVED lines=13> */
.L_x_518:
[----:B------:R-:W-:Y:S05]  /*1bfb0*/  BSYNC B1 ;  /* 0x0000000000017941 */ /* 0x000fea0003800000 */
.L_x_517:
        /* <DEDUP_REMOVED lines=13> */
.L_x_520:
[----:B------:R-:W-:Y:S05]  /*1c090*/  BSYNC B1 ;  /* 0x0000000000017941 */ /* 0x000fea0003800000 */
.L_x_519:
        /* <DEDUP_REMOVED lines=13> */
.L_x_522:
[----:B------:R-:W-:Y:S05]  /*1c170*/  BSYNC B1 ;  /* 0x0000000000017941 */ /* 0x000fea0003800000 */
.L_x_521:
        /* <DEDUP_REMOVED lines=13> */
.L_x_524:
[----:B------:R-:W-:Y:S05]  /*1c250*/  BSYNC B1 ;  /* 0x0000000000017941 */ /* 0x000fea0003800000 */
.L_x_523:
        /* <DEDUP_REMOVED lines=13> */
.L_x_526:
[----:B------:R-:W-:Y:S05]  /*1c330*/  BSYNC B1 ;  /* 0x0000000000017941 */ /* 0x000fea0003800000 */
.L_x_525:
        /* <DEDUP_REMOVED lines=13> */
.L_x_528:
[----:B------:R-:W-:Y:S05]  /*1c410*/  BSYNC B1 ;  /* 0x0000000000017941 */ /* 0x000fea0003800000 */
.L_x_527:
        /* <DEDUP_REMOVED lines=13> */
.L_x_530:
[----:B------:R-:W-:Y:S05]  /*1c4f0*/  BSYNC B1 ;  /* 0x0000000000017941 */ /* 0x000fea0003800000 */
.L_x_529:
        /* <DEDUP_REMOVED lines=13> */
.L_x_532:
[----:B------:R-:W-:Y:S05]  /*1c5d0*/  BSYNC B1 ;  /* 0x0000000000017941 */ /* 0x000fea0003800000 */
.L_x_531:
        /* <DEDUP_REMOVED lines=13> */
.L_x_534:
[----:B------:R-:W-:Y:S05]  /*1c6b0*/  BSYNC B1 ;  /* 0x0000000000017941 */ /* 0x000fea0003800000 */
.L_x_533:
        /* <DEDUP_REMOVED lines=13> */
.L_x_536:
[----:B------:R-:W-:Y:S05]  /*1c790*/  BSYNC B1 ;  /* 0x0000000000017941 */ /* 0x000fea0003800000 */
.L_x_535:
        /* <DEDUP_REMOVED lines=13> */
.L_x_538:
[----:B------:R-:W-:Y:S05]  /*1c870*/  BSYNC B1 ;  /* 0x0000000000017941 */ /* 0x000fea0003800000 */
.L_x_537:
        /* <DEDUP_REMOVED lines=13> */
.L_x_540:
[----:B------:R-:W-:Y:S05]  /*1c950*/  BSYNC B1 ;  /* 0x0000000000017941 */ /* 0x000fea0003800000 */
.L_x_539:
        /* <DEDUP_REMOVED lines=13> */
.L_x_542:
[----:B------:R-:W-:Y:S05]  /*1ca30*/  BSYNC B1 ;  /* 0x0000000000017941 */ /* 0x000fea0003800000 */
.L_x_541:
        /* <DEDUP_REMOVED lines=13> */
.L_x_544:
[----:B------:R-:W-:Y:S05]  /*1cb10*/  BSYNC B1 ;  /* 0x0000000000017941 */ /* 0x000fea0003800000 */
.L_x_543:
        /* <DEDUP_REMOVED lines=13> */
.L_x_546:
[----:B------:R-:W-:Y:S05]  /*1cbf0*/  BSYNC B1 ;  /* 0x0000000000017941 */ /* 0x000fea0003800000 */
.L_x_545:
[----:B--234-:R-:W2:Y:S01]  /*1cc00*/  LDL.LU R3, [R1+0x44c] ;  /* 0x00044c0001037983 */ /* 0x01cea20000300800 */
        /* <DEDUP_REMOVED lines=12> */
.L_x_548:
[----:B------:R-:W-:Y:S05]  /*1ccd0*/  BSYNC B1 ;  /* 0x0000000000017941 */ /* 0x000fea0003800000 */
.L_x_547:
[----:B--2---:R-:W2:Y:S01]  /*1cce0*/  LDL.LU R3, [R1+0x450] ;  /* 0x0004500001037983 */ /* 0x004ea20000300800 */
        /* <DEDUP_REMOVED lines=12> */
.L_x_550:
[----:B------:R-:W-:Y:S05]  /*1cdb0*/  BSYNC B1 ;  /* 0x0000000000017941 */ /* 0x000fea0003800000 */
.L_x_549:
[----:B------:R-:W-:Y:S05]  /*1cdc0*/  @P1 BRA `(.L_x_551) ;  /* 0x00000048008c1947 */ /* 0x000fea0003800000 */
[----:B------:R-:W2:Y:S01]  /*1cdd0*/  LDL.LU R2, [R1+0x454] ;  /* 0x0004540001027983 */ /* 0x000ea20000300800 */
[----:B-----5:R-:W-:-:S04]  /*1cde0*/  LOP3.LUT R0, R0, 0xff, RZ, 0xc0, !PT ;  /* 0x000000ff00007812 */ /* 0x020fc800078ec0ff */
[----:B------:R-:W-:-:S05]  /*1cdf0*/  F2FP.F16.E4M3.UNPACK_B R0, R0 ;  /* 0x00000000ff00723e */ /* 0x000fca00020006ff */
[----:B------:R-:W-:-:S05]  /*1ce00*/  HADD2.F32 R0, -RZ, R0.H0_H0 ;  /* 0x20000000ff007230 */ /* 0x000fca0000004100 */
[----:B------:R-:W-:-:S04]  /*1ce10*/  FMUL R0, R0, UR23 ;  /* 0x0000001700007c20 */ /* 0x000fc80008400000 */
[----:B--2---:R-:W-:-:S05]  /*1ce20*/  FFMA R0, R2, UR22, R0 ;  /* 0x0000001602007c23 */ /* 0x004fca0008000000 */
[----:B------:R-:W-:-:S05]  /*1ce30*/  F2FP.SATFINITE.E4M3.F32.PACK_AB_MERGE_C R3, RZ, R0, RZ ;  /* 0x00000000ff03723e */ /* 0x000fca00048070ff */
[----:B------:R2:W-:Y:S01]  /*1ce40*/  STG.E.U8 desc[UR20][R26.64+0xf9], R3 ;  /* 0x0000f9031a007986 */ /* 0x0005e2000c101114 */
[----:B------:R-:W-:Y:S05]  /*1ce50*/  BRA `(.L_x_551) ;  /* 0x0000004800687947 */ /* 0x000fea0003800000 */
.L_x_38:
[----:B------:R-:W-:Y:S01]  /*1ce60*/  ISETP.GE.AND P3, PT, R32, 0x1, PT ;  /* 0x000000012000780c */ /* 0x000fe20003f66270 */
[----:B------:R-:W-:Y:S01]  /*1ce70*/  FMUL R4, R4, UR22 ;  /* 0x0000001604047c20 */ /* 0x000fe20008400000 */
[----:B------:R-:W2:Y:S02]  /*1ce80*/  LDL.LU R35, [R1+0x200] ;  /* 0x0002000001237983 */ /* 0x000ea40000300800 */
[----:B------:R-:W-:Y:S02]  /*1ce90*/  ISETP.LT.OR P0, PT, R0, 0x1, !P3 ;  /* 0x000000010000780c */ /* 0x000fe40005f01670 */
[----:B------:R-:W-:Y:S01]  /*1cea0*/  F2FP.SATFINITE.E4M3.F32.PACK_AB_MERGE_C R4, RZ, R4, RZ ;  /* 0x00000004ff04723e */ /* 0x000fe200048070ff */
[----:B------:R-:W-:Y:S01]  /*1ceb0*/  FMUL R5, R5, UR22 ;  /* 0x0000001605057c20 */ /* 0x000fe20008400000 */
[----:B------:R-:W-:Y:S01]  /*1cec0*/  ISETP.GE.AND P2, PT, R32, 0x9, PT ;  /* 0x000000092000780c */ /* 0x000fe20003f46270 */
[----:B------:R-:W-:Y:S01]  /*1ced0*/  FMUL R6, R6, UR22 ;  /* 0x0000001606067c20 */ /* 0x000fe20008400000 */
[----:B------:R-:W-:Y:S01]  /*1cee0*/  FMUL R7, R7, UR22 ;  /* 0x0000001607077c20 */ /* 0x000fe20008400000 */
[----:B------:R-:W-:Y:S01]  /*1cef0*/  ISETP.LT.OR P1, PT, R0, 0x9, !P3 ;  /* 0x000000090000780c */ /* 0x000fe20005f21670 */
[----:B------:R-:W-:Y:S01]  /*1cf00*/  FMUL R8, R8, UR22 ;  /* 0x0000001608087c20 */ /* 0x000fe20008400000 */
[----:B------:R-:W-:Y:S01]  /*1cf10*/  ISETP.LT.OR P5, PT, R0, 0xa, !P3 ;  /* 0x0000000a0000780c */ /* 0x000fe20005fa1670 */
[----:B------:R-:W-:Y:S01]  /*1cf20*/  FMUL R9, R9, UR22 ;  /* 0x0000001609097c20 */ /* 0x000fe20008400000 */
[----:B------:R-:W-:Y:S01]  /*1cf30*/  FMUL R10, R10, UR22 ;  /* 0x000000160a0a7c20 */ /* 0x000fe20008400000 */
[----:B------:R-:W-:Y:S01]  /*1cf40*/  FMUL R11, R11, UR22 ;  /* 0x000000160b0b7c20 */ /* 0x000fe20008400000 */
[----:B------:R-:W-:Y:S01]  /*1cf50*/  @!P0 STG.E.U8 desc[UR20][R2.64], R4 ;  /* 0x0000000402008986 */ /* 0x000fe2000c101114 */
[----:B------:R-:W-:-:S02]  /*1cf60*/  ISETP.LT.OR P0, PT, R0, 0x2, !P3 ;  /* 0x000000020000780c */ /* 0x000fc40005f01670 */
[----:B------:R-:W-:Y:S01]  /*1cf70*/  F2FP.SATFINITE.E4M3.F32.PACK_AB_MERGE_C R5, RZ, R5, RZ ;  /* 0x00000005ff05723e */ /* 0x000fe200048070ff */
[----:B------:R-:W-:Y:S01]  /*1cf80*/  FMUL R12, R12, UR22 ;  /* 0x000000160c0c7c20 */ /* 0x000fe20008400000 */
[----:B------:R-:W-:Y:S01]  /*1cf90*/  F2FP.SATFINITE.E4M3.F32.PACK_AB_MERGE_C R6, RZ, R6, RZ ;  /* 0x00000006ff06723e */ /* 0x000fe200048070ff */
[----:B------:R-:W-:Y:S01]  /*1cfa0*/  FMUL R13, R13, UR22 ;  /* 0x000000160d0d7c20 */ /* 0x000fe20008400000 */
[----:B------:R-:W-:Y:S01]  /*1cfb0*/  FMUL R14, R14, UR22 ;  /* 0x000000160e0e7c20 */ /* 0x000fe20008400000 */
[----:B------:R-:W-:Y:S01]  /*1cfc0*/  FMUL R15, R15, UR22 ;  /* 0x000000160f0f7c20 */ /* 0x000fe20008400000 */
[----:B------:R-:W-:Y:S01]  /*1cfd0*/  FMUL R16, R16, UR22 ;  /* 0x0000001610107c20 */ /* 0x000fe20008400000 */
[----:B------:R-:W-:Y:S01]  /*1cfe0*/  FMUL R17, R17, UR22 ;  /* 0x0000001611117c20 */ /* 0x000fe20008400000 */
[----:B------:R-:W-:Y:S01]  /*1cff0*/  FMUL R18, R18, UR22 ;  /* 0x0000001612127c20 */ /* 0x000fe20008400000 */
[----:B------:R-:W-:Y:S01]  /*1d000*/  FMUL R19, R19, UR22 ;  /* 0x0000001613137c20 */ /* 0x000fe20008400000 */
[----:B------:R-:W-:Y:S01]  /*1d010*/  FMUL R20, R20, UR22 ;  /* 0x0000001614147c20 */ /* 0x000fe20008400000 */
[----:B------:R0:W-:Y:S01]  /*1d020*/  @!P0 STG.E.U8 desc[UR20][R2.64+0x1], R5 ;  /* 0x0000010502008986 */ /* 0x0001e2000c101114 */
[----:B------:R-:W-:-:S02]  /*1d030*/  ISETP.LT.OR P0, PT, R0, 0x1, !P2 ;  /* 0x000000010000780c */ /* 0x000fc40005701670 */
[----:B------:R-:W-:Y:S01]  /*1d040*/  F2FP.SATFINITE.E4M3.F32.PACK_AB_MERGE_C R7, RZ, R7, RZ ;  /* 0x00000007ff07723e */ /* 0x000fe200048070ff */
[----:B------:R-:W-:Y:S01]  /*1d050*/  FMUL R21, R21, UR22 ;  /* 0x0000001615157c20 */ /* 0x000fe20008400000 */
[----:B------:R-:W-:Y:S01]  /*1d060*/  FMUL R22, R22, UR22 ;  /* 0x0000001616167c20 */ /* 0x000fe20008400000 */
[----:B------:R-:W4:Y:S08]  /*1d070*/  LDL.LU R34, [R1+0x204] ;  /* 0x0002040001227983 */ /* 0x000f300000300800 */
[----:B------:R-:W-:Y:S01]  /*1d080*/  @!P0 STG.E.U8 desc[UR20][R24.64], R6 ;  /* 0x0000000618008986 */ /* 0x000fe2000c101114 */
[----:B------:R-:W-:-:S02]  /*1d090*/  ISETP.LT.OR P0, PT, R0, 0x2, !P2 ;  /* 0x000000020000780c */ /* 0x000fc40005701670 */
[----:B------:R-:W-:Y:S01]  /*1d0a0*/  F2FP.SATFINITE.E4M3.F32.PACK_AB_MERGE_C R8, RZ, R8, RZ ;  /* 0x00000008ff08723e */ /* 0x000fe200048070ff */
[----:B------:R-:W5:Y:S01]  /*1d0b0*/  LDL.LU R38, [R1+0x208] ;  /* 0x0002080001267983 */ /* 0x000f620000300800 */
[----:B------:R-:W-:Y:S02]  /*1d0c0*/  F2FP.SATFINITE.E4M3.F32.PACK_AB_MERGE_C R9, RZ, R9, RZ ;  /* 0x00000009ff09723e */ /* 0x000fe400048070ff */
[----:B------:R-:W-:Y:S01]  /*1d0d0*/  F2FP.SATFINITE.E4M3.F32.PACK_AB_MERGE_C R10, RZ, R10, RZ ;  /* 0x0000000aff0a723e */ /* 0x000fe200048070ff */
[----:B------:R-:W-:Y:S01]  /*1d0e0*/  FMUL R23, R23, UR22 ;  /* 0x0000001617177c20 */ /* 0x000fe20008400000 */
[----:B------:R-:W-:Y:S01]  /*1d0f0*/  F2FP.SATFINITE.E4M3.F32.PACK_AB_MERGE_C R11, RZ, R11, RZ ;  /* 0x0000000bff0b723e */ /* 0x000fe200048070ff */
[----:B------:R-:W3:Y:S04]  /*1d100*/  LDL.LU R37, [R1+0x20c] ;  /* 0x00020c0001257983 */ /* 0x000ee80000300800 */
[----:B------:R1:W-:Y:S01]  /*1d110*/  @!P0 STG.E.U8 desc[UR20][R24.64+0x1], R7 ;  /* 0x0000010718008986 */ /* 0x0003e2000c101114 */
[----:B------:R-:W-:-:S03]  /*1d120*/  ISETP.LT.OR P0, PT, R0, 0x9, !P2 ;  /* 0x000000090000780c */ /* 0x000fc60005701670 */
[----:B------:R-:W-:Y:S01]  /*1d130*/  @!P1 STG.E.U8 desc[UR20][R2.64+0x8], R8 ;  /* 0x0000080802009986 */ /* 0x000fe2000c101114 */
[----:B------:R-:W-:-:S03]  /*1d140*/  ISETP.LT.OR P1, PT, R0, 0xa, !P2 ;  /* 0x0000000a0000780c */ /* 0x000fc60005721670 */
[----:B------:R-:W-:Y:S01]  /*1d150*/  @!P5 STG.E.U8 desc[UR20][R2.64+0x9], R9 ;  /* 0x000009090200d986 */ /* 0x000fe2000c101114 */
[----:B------:R-:W-:Y:S02]  /*1d160*/  ISETP.LT.OR P5, PT, R0, 0x11, !P3 ;  /* 0x000000110000780c */ /* 0x000fe40005fa1670 */
[----:B------:R-:W-:Y:S01]  /*1d170*/  F2FP.SATFINITE.E4M3.F32.PACK_AB_MERGE_C R12, RZ, R12, RZ ;  /* 0x0000000cff0c723e */ /* 0x000fe200048070ff */
[----:B------:R-:W-:Y:S01]  /*1d180*/  FMUL R152, R152, UR22 ;  /* 0x0000001698987c20 */ /* 0x000fe20008400000 */
[----:B------:R-:W-:Y:S01]  /*1d190*/  F2FP.SATFINITE.E4M3.F32.PACK_AB_MERGE_C R13, RZ, R13, RZ ;  /* 0x0000000dff0d723e */ /* 0x000fe200048070ff */
[----:B------:R-:W-:Y:S01]  /*1d1a0*/  @!P0 STG.E.U8 desc[UR20][R24.64+0x8], R10 ;  /* 0x0000080a18008986 */ /* 0x000fe2000c101114 */
[----:B------:R-:W-:-:S03]  /*1d1b0*/  ISETP.LT.OR P0, PT, R0, 0x12, !P3 ;  /* 0x000000120000780c */ /* 0x000fc60005f01670 */
[----:B------:R-:W-:Y:S01]  /*1d1c0*/  @!P1 STG.E.U8 desc[UR20][R24.64+0x9], R11 ;  /* 0x0000090b18009986 */ /* 0x000fe2000c101114 */
[----:B------:R-:W-:-:S03]  /*1d1d0*/  ISETP.LT.OR P1, PT, R0, 0x11, !P2 ;  /* 0x000000110000780c */ /* 0x000fc60005721670 */
[----:B------:R-:W-:Y:S01]  /*1d1e0*/  @!P5 STG.E.U8 desc[UR20][R2.64+0x10], R12 ;  /* 0x0000100c0200d986 */ /* 0x000fe2000c101114 */
[C---:B------:R-:W-:Y:S02]  /*1d1f0*/  ISETP.LT.OR P5, PT, R0.reuse, 0x12, !P2 ;  /* 0x000000120000780c */ /* 0x040fe400057a1670 */
[----:B------:R-:W-:Y:S01]  /*1d200*/  F2FP.SATFINITE.E4M3.F32.PACK_AB_MERGE_C R14, RZ, R14, RZ ;  /* 0x0000000eff0e723e */ /* 0x000fe200048070ff */
[----:B------:R-:W4:Y:S04]  /*1d210*/  LDL.LU R33, [R1+0x210] ;  /* 0x0002100001217983 */ /* 0x000f280000300800 */
[----:B------:R-:W-:Y:S01]  /*1d220*/  @!P0 STG.E.U8 desc[UR20][R2.64+0x11], R13 ;  /* 0x0000110d02008986 */ /* 0x000fe2000c101114 */
[----:B------:R-:W-:Y:S02]  /*1d230*/  ISETP.LT.OR P0, PT, R0, 0x19, !P3 ;  /* 0x000000190000780c */ /* 0x000fe40005f01670 */
[----:B------:R-:W-:-:S02]  /*1d240*/  F2FP.SATFINITE.E4M3.F32.PACK_AB_MERGE_C R15, RZ, R15, RZ ;  /* 0x0000000fff0f723e */ /* 0x000fc400048070ff */
[----:B------:R-:W-:Y:S01]  /*1d250*/  F2FP.SATFINITE.E4M3.F32.PACK_AB_MERGE_C R16, RZ, R16, RZ ;  /* 0x00000010ff10723e */ /* 0x000fe200048070ff */
[----:B------:R-:W-:Y:S01]  /*1d260*/  @!P1 STG.E.U8 desc[UR20][R24.64+0x10], R14 ;  /* 0x0000100e18009986 */ /* 0x000fe2000c101114 */
        /* <DEDUP_REMOVED lines=8> */
[----:B------:R-:W3:Y:S01]  /*1d2f0*/  LDL.LU R31, [R1+0x214] ;  /* 0x00021400011f7983 */ /* 0x000ee20000300800 */
[----:B------:R-:W-:-:S03]  /*1d300*/  F2FP.SATFINITE.E4M3.F32.PACK_AB_MERGE_C R19, RZ, R19, RZ ;  /* 0x00000013ff13723e */ /* 0x000fc600048070ff */
[----:B------:R-:W-:Y:S01]  /*1d310*/  @!P1 STG.E.U8 desc[UR20][R2.64+0x19], R17 ;  /* 0x0000191102009986 */ /* 0x000fe2000c101114 */
[----:B------:R-:W-:-:S03]  /*1d320*/  ISETP.LT.OR P1, PT, R0, 0x21, !P3 ;  /* 0x000000210000780c */ /* 0x000fc60005f21670 */
[----:B------:R-:W-:Y:S01]  /*1d330*/  @!P5 STG.E.U8 desc[UR20][R24.64+0x18], R18 ;  /* 0x000018121800d986 */ /* 0x000fe2000c101114 */
[----:B------:R-:W-:-:S03]  /*1d340*/  ISETP.LT.OR P5, PT, R0, 0x22, !P3 ;  /* 0x000000220000780c */ /* 0x000fc60005fa1670 */
[----:B------:R-:W-:Y:S01]  /*1d350*/  @!P0 STG.E.U8 desc[UR20][R24.64+0x19], R19 ;  /* 0x0000191318008986 */ /* 0x000fe2000c101114 */
[----:B------:R-:W-:Y:S02]  /*1d360*/  ISETP.LT.OR P0, PT, R0, 0x21, !P2 ;  /* 0x000000210000780c */ /* 0x000fe40005701670 */
[----:B------:R-:W-:Y:S01]  /*1d370*/  F2FP.SATFINITE.E4M3.F32.PACK_AB_MERGE_C R20, RZ, R20, RZ ;  /* 0x00000014ff14723e */ /* 0x000fe200048070ff */
[----:B------:R-:W3:Y:S01]  /*1d380*/  LDL.LU R30, [R1+0x218] ;  /* 0x00021800011e7983 */ /* 0x000ee20000300800 */
[----:B------:R-:W-:Y:S01]  /*1d390*/  F2FP.SATFINITE.E4M3.F32.PACK_AB_MERGE_C R21, RZ, R21, RZ ;  /* 0x00000015ff15723e */ /* 0x000fe200048070ff */
[----:B------:R-:W-:Y:S01]  /*1d3a0*/  FMUL R154, R154, UR22 ;  /* 0x000000169a9a7c20 */ /* 0x000fe20008400000 */
[----:B------:R-:W-:Y:S01]  /*1d3b0*/  F2FP.SATFINITE.E4M3.F32.PACK_AB_MERGE_C R22, RZ, R22, RZ ;  /* 0x00000016ff16723e */ /* 0x000fe200048070ff */
[----:B------:R-:W-:Y:S01]  /*1d3c0*/  @!P1 STG.E.U8 desc[UR20][R2.64+0x20], R20 ;  /* 0x0000201402009986 */ /* 0x000fe2000c101114 */
[C---:B------:R-:W-:Y:S01]  /*1d3d0*/  ISETP.LT.OR P1, PT, R0.reuse, 0x22, !P2 ;  /* 0x000000220000780c */ /* 0x040fe20005721670 */
[----:B------:R-:W-:Y:S01]  /*1d3e0*/  FMUL R155, R155, UR22 ;  /* 0x000000169b9b7c20 */ /* 0x000fe20008400000 */
[----:B------:R-:W-:Y:S01]  /*1d3f0*/  F2FP.SATFINITE.E4M3.F32.PACK_AB_MERGE_C R23, RZ, R23, RZ ;  /* 0x00000017ff17723e */ /* 0x000fe200048070ff */
[----:B------:R-:W-:Y:S01]  /*1d400*/  @!P5 STG.E.U8 desc[UR20][R2.64+0x21], R21 ;  /* 0x000021150200d986 */ /* 0x000fe2000c101114 */
[----:B------:R-:W-:Y:S01]  /*1d410*/  ISETP.LT.OR P5, PT, R0, 0x29, !P3 ;  /* 0x000000290000780c */ /* 0x000fe20005fa1670 */
[----:B------:R-:W-:Y:S01]  /*1d420*/  FMUL R156, R156, UR22 ;  /* 0x000000169c9c7c20 */ /* 0x000fe20008400000 */
[----:B------:R-:W-:Y:S01]  /*1d430*/  F2FP.SATFINITE.E4M3.F32.PACK_AB_MERGE_C R152, RZ, R152, RZ ;  /* 0x00000098ff98723e */ /* 0x000fe200048070ff */
[----:B------:R-:W-:Y:S01]  /*1d440*/  @!P0 STG.E.U8 desc[UR20][R24.64+0x20], R22 ;  /* 0x0000201618008986 */ /* 0x000fe2000c101114 */
[----:B------:R-:W-:Y:S01]  /*1d450*/  ISETP.LT.OR P0, PT, R0, 0x2a, !P3 ;  /* 0x0000002a0000780c */ /* 0x000fe20005f01670 */
[----:B------:R-:W-:Y:S01]  /*1d460*/  FMUL R157, R157, UR22 ;  /* 0x000000169d9d7c20 */ /* 0x000fe20008400000 */
        /* <DEDUP_REMOVED lines=12> */
[C---:B------:R-:W-:Y:S01]  /*1d530*/  ISETP.LT.OR P0, PT, R0.reuse, 0x31, !P3 ;  /* 0x000000310000780c */ /* 0x040fe20005f01670 */
[----:B------:R-:W-:Y:S01]  /*1d540*/  FMUL R161, R161, UR22 ;  /* 0x00000016a1a17c20 */ /* 0x000fe20008400000 */
[----:B------:R-:W-:Y:S01]  /*1d550*/  ISETP.LT.OR P6, PT, R0, 0x32, !P2 ;  /* 0x000000320000780c */ /* 0x000fe200057c1670 */
        /* <DEDUP_REMOVED lines=43> */
[----:B0-----:R-:W-:Y:S01]  /*1d810*/  F2FP.SATFINITE.E4M3.F32.PACK_AB_MERGE_C R5, RZ, R168, RZ ;  /* 0x000000a8ff05723e */ /* 0x001fe200048070ff */
[----:B------:R-:W-:Y:S01]  /*1d820*/  @!P0 STG.E.U8 desc[UR20][R2.64+0x40], R164 ;  /* 0x000040a402008986 */ /* 0x000fe2000c101114 */
[----:B------:R-:W-:Y:S01]  /*1d830*/  ISETP.LT.OR P0, PT, R0, 0x49, !P3 ;  /* 0x000000490000780c */ /* 0x000fe20005f01670 */
[----:B------:R-:W-:Y:S01]  /*1d840*/  FMUL R174, R174, UR22 ;  /* 0x00000016aeae7c20 */ /* 0x000fe20008400000 */
[----:B------:R-:W-:Y:S01]  /*1d850*/  F2FP.SATFINITE.E4M3.F32.PACK_AB_MERGE_C R169, RZ, R169, RZ ;  /* 0x000000a9ffa9723e */ /* 0x000fe200048070ff */
[----:B------:R-:W-:Y:S01]  /*1d860*/  @!P1 STG.E.U8 desc[UR20][R2.64+0x41], R165 ;  /* 0x000041a502009986 */ /* 0x000fe2000c101114 */
[C---:B------:R-:W-:Y:S01]  /*1d870*/  ISETP.LT.OR P1, PT, R0.reuse, 0x4a, !P3 ;  /* 0x0000004a0000780c */ /* 0x040fe20005f21670 */
[----:B------:R-:W-:Y:S01]  /*1d880*/  FMUL R175, R175, UR22 ;  /* 0x00000016afaf7c20 */ /* 0x000fe20008400000 */
[----:B-1----:R-:W-:Y:S01]  /*1d890*/  F2FP.SATFINITE.E4M3.F32.PACK_AB_MERGE_C R7, RZ, R170, RZ ;  /* 0x000000aaff07723e */ /* 0x002fe200048070ff */
        /* <DEDUP_REMOVED lines=8> */
[----:B------:R0:W-:Y:S01]  /*1d920*/  @!P0 STG.E.U8 desc[UR20][R2.64+0x48], R5 ;  /* 0x0000480502008986 */ /* 0x0001e2000c101114 */
[----:B------:R-:W-:Y:S01]  /*1d930*/  ISETP.LT.OR P0, PT, R0, 0x51, !P3 ;  /* 0x000000510000780c */ /* 0x000fe20005f01670 */
[----:B------:R-:W-:Y:S01]  /*1d940*/  FMUL R178, R178, UR22 ;  /* 0x00000016b2b27c20 */ /* 0x000fe20008400000 */
[----:B------:R-:W-:Y:S01]  /*1d950*/  F2FP.SATFINITE.E4M3.F32.PACK_AB_MERGE_C R175, RZ, R175, RZ ;  /* 0x000000afffaf723e */ /* 0x000fe200048070ff */
[----:B------:R-:W-:Y:S01]  /*1d960*/  @!P1 STG.E.U8 desc[UR20][R2.64+0x49], R169 ;  /* 0x000049a902009986 */ /* 0x000fe2000c101114 */
[----:B------:R-:W-:Y:S01]  /*1d970*/  ISETP.LT.OR P1, PT, R0, 0x52, !P3 ;  /* 0x000000520000780c */ /* 0x000fe20005f21670 */
[----:B------:R-:W-:Y:S01]  /*1d980*/  FMUL R179, R179, UR22 ;  /* 0x00000016b3b37c20 */ /* 0x000fe20008400000 */
[----:B------:R-:W-:Y:S01]  /*1d990*/  FMUL R180, R180, UR22 ;  /* 0x00000016b4b47c20 */ /* 0x000fe20008400000 */
[----:B------:R1:W-:Y:S01]  /*1d9a0*/  @!P5 STG.E.U8 desc[UR20][R24.64+0x48], R7 ;  /* 0x000048071800d986 */ /* 0x0003e2000c101114 */
[----:B------:R-:W-:Y:S01]  /*1d9b0*/  ISETP.LT.OR P5, PT, R0, 0x51, !P2 ;  /* 0x000000510000780c */ /* 0x000fe200057a1670 */
[----:B------:R-:W-:Y:S01]  /*1d9c0*/  FMUL R181, R181, UR22 ;  /* 0x00000016b5b57c20 */ /* 0x000fe20008400000 */
[----:B------:R-:W-:Y:S01]  /*1d9d0*/  F2FP.SATFINITE.E4M3.F32.PACK_AB_MERGE_C R177, RZ, R177, RZ ;  /* 0x000000b1ffb1723e */ /* 0x000fe200048070ff */
[----:B------:R-:W-:Y:S01]  /*1d9e0*/  @!P6 STG.E.U8 desc[UR20][R24.64+0x49], R171 ;  /* 0x000049ab1800e986 */ /* 0x000fe2000c101114 */
[----:B0-----:R-:W-:Y:S01]  /*1d9f0*/  F2FP.SATFINITE.E4M3.F32.PACK_AB_MERGE_C R5, RZ, R172, RZ ;  /* 0x000000acff05723e */ /* 0x001fe200048070ff */
[----:B------:R-:W-:Y:S01]  /*1da00*/  FMUL R182, R182, UR22 ;  /* 0x00000016b6b67c20 */ /* 0x000fe20008400000 */
[C---:B------:R-:W-:Y:S01]  /*1da10*/  ISETP.LT.OR P6, PT, R0.reuse, 0x52, !P2 ;  /* 0x000000520000780c */ /* 0x040fe200057c1670 */
[----:B------:R-:W-:Y:S01]  /*1da20*/  FMUL R183, R183, UR22 ;  /* 0x00000016b7b77c20 */ /* 0x000fe20008400000 */
[----:B------:R-:W-:Y:S01]  /*1da30*/  F2FP.SATFINITE.E4M3.F32.PACK_AB_MERGE_C R179, RZ, R179, RZ ;  /* 0x000000b3ffb3723e */ /* 0x000fe200048070ff */
[----:B------:R0:W-:Y:S01]  /*1da40*/  @!P0 STG.E.U8 desc[UR20][R2.64+0x50], R5 ;  /* 0x0000500502008986 */ /* 0x0001e2000c101114 */
[----:B------:R-:W-:Y:S01]  /*1da50*/  ISETP.LT.OR P0, PT, R0, 0x59, !P3 ;  /* 0x000000590000780c */ /* 0x000fe20005f01670 */
[----:B------:R-:W-:Y:S01]  /*1da60*/  FMUL R184, R184, UR22 ;  /* 0x00000016b8b87c20 */ /* 0x000fe20008400000 */
[----:B-1----:R-:W-:Y:S01]  /*1da70*/  F2FP.SATFINITE.E4M3.F32.PACK_AB_MERGE_C R7, RZ, R174, RZ ;  /* 0x000000aeff07723e */ /* 0x002fe200048070ff */
        /* <DEDUP_REMOVED lines=9> */
[----:B0-----:R-:W-:Y:S01]  /*1db10*/  F2FP.SATFINITE.E4M3.F32.PACK_AB_MERGE_C R5, RZ, R176, RZ ;  /* 0x000000b0ff05723e */ /* 0x001fe200048070ff */
[----:B------:R-:W-:Y:S01]  /*1db20*/  FMUL R187, R187, UR22 ;  /* 0x00000016bbbb7c20 */ /* 0x000fe20008400000 */
[----:B------:R-:W-:Y:S01]  /*1db30*/  ISETP.LT.OR P6, PT, R0, 0x5a, !P2 ;  /* 0x0000005a0000780c */ /* 0x000fe200057c1670 */
[----:B------:R-:W-:Y:S01]  /*1db40*/  FMUL R188, R188, UR22 ;  /* 0x00000016bcbc7c20 */ /* 0x000fe20008400000 */
[----:B------:R-:W-:Y:S01]  /*1db50*/  F2FP.SATFINITE.E4M3.F32.PACK_AB_MERGE_C R185, RZ, R185, RZ ;  /* 0x000000b9ffb9723e */ /* 0x000fe200048070ff */
[----:B------:R0:W-:Y:S01]  /*1db60*/  @!P0 STG.E.U8 desc[UR20][R2.64+0x58], R5 ;  /* 0x0000580502008986 */ /* 0x0001e2000c101114 */
[C---:B------:R-:W-:Y:S01]  /*1db70*/  ISETP.LT.OR P0, PT, R0.reuse, 0x61, !P3 ;  /* 0x000000610000780c */ /* 0x040fe20005f01670 */
[----:B------:R-:W-:Y:S01]  /*1db80*/  FMUL R189, R189, UR22 ;  /* 0x00000016bdbd7c20 */ /* 0x000fe20008400000 */
[----:B-1----:R-:W-:Y:S01]  /*1db90*/  F2FP.SATFINITE.E4M3.F32.PACK_AB_MERGE_C R7, RZ, R178, RZ ;  /* 0x000000b2ff07723e */ /* 0x002fe200048070ff */
[----:B------:R-:W-:Y:S01]  /*1dba0*/  @!P1 STG.E.U8 desc[UR20][R2.64+0x59], R177 ;  /* 0x000059b102009986 */ /* 0x000fe2000c101114 */
[----:B------:R-:W-:Y:S01]  /*1dbb0*/  ISETP.LT.OR P1, PT, R0, 0x62, !P3 ;  /* 0x000000620000780c */ /* 0x000fe20005f21670 */
[----:B------:R-:W-:Y:S01]  /*1dbc0*/  FMUL R190, R190, UR22 ;  /* 0x00000016bebe7c20 */ /* 0x000fe20008400000 */
[----:B------:R-:W-:Y:S01]  /*1dbd0*/  F2FP.SATFINITE.E4M3.F32.PACK_AB_MERGE_C R187, RZ, R187, RZ ;  /* 0x000000bbffbb723e */ /* 0x000fe200048070ff */
[----:B------:R1:W-:Y:S01]  /*1dbe0*/  @!P5 STG.E.U8 desc[UR20][R24.64+0x58], R7 ;  /* 0x000058071800d986 */ /* 0x0003e2000c101114 */
[----:B------:R-:W-:Y:S01]  /*1dbf0*/  ISETP.LT.OR P5, PT, R0, 0x61, !P2 ;  /* 0x000000610000780c */ /* 0x000fe200057a1670 */
[----:B------:R-:W-:Y:S01]  /*1dc00*/  FMUL R191, R191, UR22 ;  /* 0x00000016bfbf7c20 */ /* 0x000fe20008400000 */
[----:B------:R-:W-:Y:S01]  /*1dc10*/  FMUL R192, R192, UR22 ;  /* 0x00000016c0c07c20 */ /* 0x000fe20008400000 */
[----:B0-----:R-:W-:Y:S01]  /*1dc20*/  F2FP.SATFINITE.E4M3.F32.PACK_AB_MERGE_C R5, RZ, R180, RZ ;  /* 0x000000b4ff05723e */ /* 0x001fe200048070ff */
[----:B------:R-:W-:Y:S01]  /*1dc30*/  @!P6 STG.E.U8 desc[UR20][R24.64+0x59], R179 ;  /* 0x000059b31800e986 */ /* 0x000fe2000c101114 */
        /* <DEDUP_REMOVED lines=38> */
[----:B------:R-:W-:Y:S01]  /*1dea0*/  FMUL R204, R204, UR22 ;  /* 0x00000016cccc7c20 */ /* 0x000fe20008400000 */
        /* <DEDUP_REMOVED lines=107> */
[----:B--2---:R-:W-:Y:S01]  /*1e560*/  FMUL R4, R35, UR22 ;  /* 0x0000001623047c20 */ /* 0x004fe20008400000 */
        /* <DEDUP_REMOVED lines=9> */
[----:B------:R-:W-:-:S02]  /*1e600*/  ISETP.LT.OR P5, PT, R0, 0xa9, !P2 ;  /* 0x000000a90000780c */ /* 0x000fc400057a1670 */
[----:B------:R-:W-:Y:S01]  /*1e610*/  F2FP.SATFINITE.E4M3.F32.PACK_AB_MERGE_C R235, RZ, R235, RZ ;  /* 0x000000ebffeb723e */ /* 0x000fe200048070ff */
[----:B------:R-:W-:Y:S01]  /*1e620*/  @!P6 STG.E.U8 desc[UR20][R24.64+0xa1], R215 ;  /* 0x0000a1d71800e986 */ /* 0x000fe2000c101114 */
[----:B0-----:R-:W-:Y:S02]  /*1e630*/  F2FP.SATFINITE.E4M3.F32.PACK_AB_MERGE_C R5, RZ, R216, RZ ;  /* 0x000000d8ff05723e */ /* 0x001fe400048070ff */
[C---:B------:R-:W-:Y:S01]  /*1e640*/  ISETP.LT.OR P6, PT, R0.reuse, 0xaa, !P2 ;  /* 0x000000aa0000780c */ /* 0x040fe200057c1670 */
[----:B------:R-:W2:Y:S04]  /*1e650*/  LDL.LU R36, [R1+0x21c] ;  /* 0x00021c0001247983 */ /* 0x000ea80000300800 */
[----:B------:R0:W-:Y:S01]  /*1e660*/  @!P0 STG.E.U8 desc[UR20][R2.64+0xa8], R5 ;  /* 0x0000a80502008986 */ /* 0x0001e2000c101114 */
[----:B------:R-:W-:-:S02]  /*1e670*/  ISETP.LT.OR P0, PT, R0, 0xb1, !P3 ;  /* 0x000000b10000780c */ /* 0x000fc40005f01670 */
[----:B-1----:R-:W-:Y:S01]  /*1e680*/  F2FP.SATFINITE.E4M3.F32.PACK_AB_MERGE_C R7, RZ, R218, RZ ;  /* 0x000000daff07723e */ /* 0x002fe200048070ff */
[----:B------:R-:W-:Y:S01]  /*1e690*/  @!P1 STG.E.U8 desc[UR20][R2.64+0xa9], R217 ;  /* 0x0000a9d902009986 */ /* 0x000fe2000c101114 */
[----:B------:R-:W-:-:S03]  /*1e6a0*/  ISETP.LT.OR P1, PT, R0, 0xb2, !P3 ;  /* 0x000000b20000780c */ /* 0x000fc60005f21670 */
[----:B------:R1:W-:Y:S01]  /*1e6b0*/  @!P5 STG.E.U8 desc[UR20][R24.64+0xa8], R7 ;  /* 0x0000a8071800d986 */ /* 0x0003e2000c101114 */
[C---:B------:R-:W-:Y:S02]  /*1e6c0*/  ISETP.LT.OR P5, PT, R0.reuse, 0xb1, !P2 ;  /* 0x000000b10000780c */ /* 0x040fe400057a1670 */
[----:B0-----:R-:W-:Y:S01]  /*1e6d0*/  F2FP.SATFINITE.E4M3.F32.PACK_AB_MERGE_C R5, RZ, R220, RZ ;  /* 0x000000dcff05723e */ /* 0x001fe200048070ff */
[----:B------:R-:W-:Y:S01]  /*1e6e0*/  @!P6 STG.E.U8 desc[UR20][R24.64+0xa9], R219 ;  /* 0x0000a9db1800e986 */ /* 0x000fe2000c101114 */
[----:B------:R-:W-:-:S03]  /*1e6f0*/  ISETP.LT.OR P6, PT, R0, 0xb2, !P2 ;  /* 0x000000b20000780c */ /* 0x000fc600057c1670 */
[----:B------:R0:W-:Y:S01]  /*1e700*/  @!P0 STG.E.U8 desc[UR20][R2.64+0xb0], R5 ;  /* 0x0000b00502008986 */ /* 0x0001e2000c101114 */
[C---:B------:R-:W-:Y:S02]  /*1e710*/  ISETP.LT.OR P0, PT, R0.reuse, 0xb9, !P3 ;  /* 0x000000b90000780c */ /* 0x040fe40005f01670 */
        /* <DEDUP_REMOVED lines=29> */
[----:B------:R-:W-:Y:S02]  /*1e8f0*/  ISETP.LT.OR P0, PT, R0, 0xd1, !P3 ;  /* 0x000000d10000780c */ /* 0x000fe40005f01670 */
[----:B-1----:R-:W-:Y:S01]  /*1e900*/  F2FP.SATFINITE.E4M3.F32.PACK_AB_MERGE_C R7, RZ, R234, RZ ;  /* 0x000000eaff07723e */ /* 0x002fe200048070ff */
[----:B------:R-:W2:Y:S01]  /*1e910*/  LDL.LU R35, [R1+0x220] ;  /* 0x0002200001237983 */ /* 0x000ea20000300800 */
[----:B------:R-:W-:Y:S01]  /*1e920*/  F2FP.SATFINITE.E4M3.F32.PACK_AB_MERGE_C R9, RZ, R236, RZ ;  /* 0x000000ecff09723e */ /* 0x000fe200048070ff */
[----:B----4-:R-:W-:Y:S01]  /*1e930*/  FMUL R6, R33, UR22 ;  /* 0x0000001621067c20 */ /* 0x010fe20008400000 */
[----:B------:R-:W-:Y:S01]  /*1e940*/  F2FP.SATFINITE.E4M3.F32.PACK_AB_MERGE_C R11, RZ, R4, RZ ;  /* 0x00000004ff0b723e */ /* 0x000fe200048070ff */
[----:B------:R-:W-:Y:S01]  /*1e950*/  @!P1 STG.E.U8 desc[UR20][R2.64+0xc9], R233 ;  /* 0x0000c9e902009986 */ /* 0x000fe2000c101114 */
[----:B0-----:R-:W-:Y:S01]  /*1e960*/  FMUL R5, R34, UR22 ;  /* 0x0000001622057c20 */ /* 0x001fe20008400000 */
[----:B-----5:R-:W-:-:S02]  /*1e970*/  FMUL R4, R38, UR22 ;  /* 0x0000001626047c20 */ /* 0x020fc40008400000 */
[----:B------:R-:W4:Y:S01]  /*1e980*/  LDL.LU R34, [R1+0x224] ;  /* 0x0002240001227983 */ /* 0x000f220000300800 */
[----:B------:R-:W-:-:S03]  /*1e990*/  ISETP.LT.OR P1, PT, R0, 0xd2, !P3 ;  /* 0x000000d20000780c */ /* 0x000fc60005f21670 */
[----:B------:R-:W5:Y:S04]  /*1e9a0*/  LDL.LU R33, [R1+0x228] ;  /* 0x0002280001217983 */ /* 0x000f680000300800 */
[----:B------:R3:W-:Y:S01]  /*1e9b0*/  @!P5 STG.E.U8 desc[UR20][R24.64+0xc8], R7 ;  /* 0x0000c8071800d986 */ /* 0x0007e2000c101114 */
[----:B------:R-:W-:-:S03]  /*1e9c0*/  ISETP.LT.OR P5, PT, R0, 0xd1, !P2 ;  /* 0x000000d10000780c */ /* 0x000fc600057a1670 */
[----:B------:R-:W-:Y:S01]  /*1e9d0*/  @!P6 STG.E.U8 desc[UR20][R24.64+0xc9], R235 ;  /* 0x0000c9eb1800e986 */ /* 0x000fe2000c101114 */
[----:B------:R-:W-:-:S03]  /*1e9e0*/  ISETP.LT.OR P6, PT, R0, 0xd2, !P2 ;  /* 0x000000d20000780c */ /* 0x000fc600057c1670 */
[----:B------:R0:W-:Y:S01]  /*1e9f0*/  @!P0 STG.E.U8 desc[UR20][R2.64+0xd0], R9 ;  /* 0x0000d00902008986 */ /* 0x0001e2000c101114 */
[----:B---3--:R-:W-:-:S03]  /*1ea00*/  FMUL R7, R31, UR22 ;  /* 0x000000161f077c20 */ /* 0x008fc60008400000 */
[----:B------:R-:W3:Y:S04]  /*1ea10*/  LDL.LU R31, [R1+0x22c] ;  /* 0x00022c00011f7983 */ /* 0x000ee80000300800 */
[----:B------:R-:W3:Y:S01]  /*1ea20*/  LDL.LU R38, [R1+0x230] ;  /* 0x0002300001267983 */ /* 0x000ee20000300800 */
[----:B0-----:R-:W-:Y:S01]  /*1ea30*/  F2FP.SATFINITE.E4M3.F32.PACK_AB_MERGE_C R9, RZ, R4, RZ ;  /* 0x00000004ff09723e */ /* 0x001fe200048070ff */
[----:B------:R-:W-:Y:S02]  /*1ea40*/  FMUL R4, R30, UR22 ;  /* 0x000000161e047c20 */ /* 0x000fe40008400000 */
[----:B------:R-:W3:Y:S01]  /*1ea50*/  LDL.LU R30, [R1+0x234] ;  /* 0x00023400011e7983 */ /* 0x000ee20000300800 */
[----:B------:R-:W-:Y:S02]  /*1ea60*/  F2FP.SATFINITE.E4M3.F32.PACK_AB_MERGE_C R237, RZ, R237, RZ ;  /* 0x000000edffed723e */ /* 0x000fe400048070ff */
[----:B------:R-:W-:Y:S01]  /*1ea70*/  F2FP.SATFINITE.E4M3.F32.PACK_AB_MERGE_C R13, RZ, R5, RZ ;  /* 0x00000005ff0d723e */ /* 0x000fe200048070ff */
[----:B------:R-:W-:Y:S01]  /*1ea80*/  FMUL R5, R37, UR22 ;  /* 0x0000001625057c20 */ /* 0x000fe20008400000 */
[----:B------:R-:W-:Y:S01]  /*1ea90*/  ISETP.LT.OR P0, PT, R0, 0xd9, !P3 ;  /* 0x000000d90000780c */ /* 0x000fe20005f01670 */
[----:B------:R-:W3:Y:S01]  /*1eaa0*/  LDL.LU R37, [R1+0x238] ;  /* 0x0002380001257983 */ /* 0x000ee20000300800 */
[----:B------:R-:W-:-:S03]  /*1eab0*/  F2FP.SATFINITE.E4M3.F32.PACK_AB_MERGE_C R15, RZ, R6, RZ ;  /* 0x00000006ff0f723e */ /* 0x000fc600048070ff */
[----:B------:R-:W-:Y:S01]  /*1eac0*/  @!P1 STG.E.U8 desc[UR20][R2.64+0xd1], R237 ;  /* 0x0000d1ed02009986 */ /* 0x000fe2000c101114 */
[----:B------:R-:W-:-:S03]  /*1ead0*/  ISETP.LT.OR P1, PT, R0, 0xda, !P3 ;  /* 0x000000da0000780c */ /* 0x000fc60005f21670 */
[----:B------:R0:W-:Y:S01]  /*1eae0*/  @!P5 STG.E.U8 desc[UR20][R24.64+0xd0], R11 ;  /* 0x0000d00b1800d986 */ /* 0x0001e2000c101114 */
[----:B------:R-:W-:-:S03]  /*1eaf0*/  ISETP.LT.OR P5, PT, R0, 0xd9, !P2 ;  /* 0x000000d90000780c */ /* 0x000fc600057a1670 */
[----:B------:R1:W-:Y:S01]  /*1eb00*/  @!P6 STG.E.U8 desc[UR20][R24.64+0xd1], R13 ;  /* 0x0000d10d1800e986 */ /* 0x0003e2000c101114 */
[----:B0-----:R-:W-:Y:S02]  /*1eb10*/  F2FP.SATFINITE.E4M3.F32.PACK_AB_MERGE_C R11, RZ, R5, RZ ;  /* 0x00000005ff0b723e */ /* 0x001fe400048070ff */
[----:B-1----:R-:W-:Y:S01]  /*1eb20*/  F2FP.SATFINITE.E4M3.F32.PACK_AB_MERGE_C R13, RZ, R7, RZ ;  /* 0x00000007ff0d723e */ /* 0x002fe200048070ff */
[----:B------:R0:W-:Y:S04]  /*1eb30*/  @!P0 STG.E.U8 desc[UR20][R2.64+0xd8], R9 ;  /* 0x0000d80902008986 */ /* 0x0001e8000c101114 */
[----:B------:R1:W-:Y:S01]  /*1eb40*/  @!P1 STG.E.U8 desc[UR20][R2.64+0xd9], R11 ;  /* 0x0000d90b02009986 */ /* 0x0003e2000c101114 */
[----:B0-----:R-:W-:-:S03]  /*1eb50*/  F2FP.SATFINITE.E4M3.F32.PACK_AB_MERGE_C R9, RZ, R4, RZ ;  /* 0x00000004ff09723e */ /* 0x001fc600048070ff */
[----:B------:R0:W-:Y:S01]  /*1eb60*/  @!P5 STG.E.U8 desc[UR20][R24.64+0xd8], R15 ;  /* 0x0000d80f1800d986 */ /* 0x0001e2000c101114 */
[----:B--2---:R-:W-:-:S03]  /*1eb70*/  FMUL R5, R36, UR22 ;  /* 0x0000001624057c20 */ /* 0x004fc60008400000 */
[----:B------:R-:W2:Y:S02]  /*1eb80*/  LDL.LU R36, [R1+0x23c] ;  /* 0x00023c0001247983 */ /* 0x000ea40000300800 */
[----:B-1----:R-:W-:Y:S01]  /*1eb90*/  F2FP.SATFINITE.E4M3.F32.PACK_AB_MERGE_C R11, RZ, R5, RZ ;  /* 0x00000005ff0b723e */ /* 0x002fe200048070ff */
[----:B------:R-:W-:Y:S02]  /*1eba0*/  FMUL R6, R35, UR22 ;  /* 0x0000001623067c20 */ /* 0x000fe40008400000 */
[----:B------:R-:W2:Y:S01]  /*1ebb0*/  LDL.LU R35, [R1+0x240] ;  /* 0x0002400001237983 */ /* 0x000ea20000300800 */
[----:B----4-:R-:W-:-:S03]  /*1ebc0*/  FMUL R7, R34, UR22 ;  /* 0x0000001622077c20 */ /* 0x010fc60008400000 */
[----:B------:R-:W4:Y:S01]  /*1ebd0*/  LDL.LU R34, [R1+0x244] ;  /* 0x0002440001227983 */ /* 0x000f220000300800 */
[----:B-----5:R-:W-:-:S03]  /*1ebe0*/  FMUL R4, R33, UR22 ;  /* 0x0000001621047c20 */ /* 0x020fc60008400000 */
[----:B------:R-:W5:Y:S01]  /*1ebf0*/  LDL.LU R33, [R1+0x248] ;  /* 0x0002480001217983 */ /* 0x000f620000300800 */
[----:B0-----:R-:W-:Y:S01]  /*1ec00*/  F2FP.SATFINITE.E4M3.F32.PACK_AB_MERGE_C R15, RZ, R6, RZ ;  /* 0x00000006ff0f723e */ /* 0x001fe200048070ff */
[----:B---3--:R-:W-:Y:S02]  /*1ec10*/  FMUL R5, R31, UR22 ;  /* 0x000000161f057c20 */ /* 0x008fe40008400000 */
[----:B------:R-:W3:Y:S01]  /*1ec20*/  LDL.LU R31, [R1+0x24c] ;  /* 0x00024c00011f7983 */ /* 0x000ee20000300800 */
[----:B------:R-:W-:-:S03]  /*1ec30*/  FMUL R6, R30, UR22 ;  /* 0x000000161e067c20 */ /* 0x000fc60008400000 */
[----:B------:R-:W3:Y:S01]  /*1ec40*/  LDL.LU R30, [R1+0x250] ;  /* 0x00025000011e7983 */ /* 0x000ee20000300800 */
[C---:B------:R-:W-:Y:S02]  /*1ec50*/  ISETP.LT.OR P6, PT, R0.reuse, 0xda, !P2 ;  /* 0x000000da0000780c */ /* 0x040fe400057c1670 */
[C---:B------:R-:W-:Y:S02]  /*1ec60*/  ISETP.LT.OR P5, PT, R0.reuse, 0xe1, !P3 ;  /* 0x000000e10000780c */ /* 0x040fe40005fa1670 */
[C---:B------:R-:W-:Y:S02]  /*1ec70*/  ISETP.LT.OR P0, PT, R0.reuse, 0xe1, !P2 ;  /* 0x000000e10000780c */ /* 0x040fe40005701670 */
[----:B------:R-:W-:-:S07]  /*1ec80*/  ISETP.LT.OR P1, PT, R0, 0xe2, !P2 ;  /* 0x000000e20000780c */ /* 0x000fce0005721670 */
[----:B------:R0:W-:Y:S01]  /*1ec90*/  @!P6 STG.E.U8 desc[UR20][R24.64+0xd9], R13 ;  /* 0x0000d90d1800e986 */ /* 0x0001e2000c101114 */
[C---:B------:R-:W-:Y:S02]  /*1eca0*/  ISETP.LT.OR P6, PT, R0.reuse, 0xe2, !P3 ;  /* 0x000000e20000780c */ /* 0x040fe40005fc1670 */
[----:B------:R-:W-:Y:S01]  /*1ecb0*/  F2FP.SATFINITE.E4M3.F32.PACK_AB_MERGE_C R7, RZ, R7, RZ ;  /* 0x00000007ff07723e */ /* 0x000fe200048070ff */
[----:B------:R1:W-:Y:S01]  /*1ecc0*/  @!P5 STG.E.U8 desc[UR20][R2.64+0xe0], R9 ;  /* 0x0000e0090200d986 */ /* 0x0003e2000c101114 */
[----:B------:R-:W-:Y:S02]  /*1ecd0*/  ISETP.LT.OR P5, PT, R0, 0xea, !P2 ;  /* 0x000000ea0000780c */ /* 0x000fe400057a1670 */
[----:B0-----:R-:W-:Y:S01]  /*1ece0*/  F2FP.SATFINITE.E4M3.F32.PACK_AB_MERGE_C R13, RZ, R4, RZ ;  /* 0x00000004ff0d723e */ /* 0x001fe200048070ff */
[----:B------:R-:W-:-:S06]  /*1ecf0*/  FMUL R4, R38, UR22 ;  /* 0x0000001626047c20 */ /* 0x000fcc0008400000 */
[----:B------:R-:W-:Y:S01]  /*1ed00*/  @!P6 STG.E.U8 desc[UR20][R2.64+0xe1], R11 ;  /* 0x0000e10b0200e986 */ /* 0x000fe2000c101114 */
[----:B------:R-:W-:-:S03]  /*1ed10*/  ISETP.LT.OR P6, PT, R0, 0xe9, !P3 ;  /* 0x000000e90000780c */ /* 0x000fc60005fc1670 */
[----:B------:R-:W-:Y:S01]  /*1ed20*/  @!P0 STG.E.U8 desc[UR20][R24.64+0xe0], R15 ;  /* 0x0000e00f18008986 */ /* 0x000fe2000c101114 */
[----:B------:R-:W-:-:S03]  /*1ed30*/  ISETP.LT.OR P0, PT, R0, 0xea, !P3 ;  /* 0x000000ea0000780c */ /* 0x000fc60005f01670 */
[----:B------:R0:W-:Y:S04]  /*1ed40*/  @!P1 STG.E.U8 desc[UR20][R24.64+0xe1], R7 ;  /* 0x0000e10718009986 */ /* 0x0001e8000c101114 */
[----:B------:R-:W3:Y:S01]  /*1ed50*/  LDL.LU R38, [R1+0x254] ;  /* 0x0002540001267983 */ /* 0x000ee20000300800 */
[----:B-1----:R-:W-:Y:S02]  /*1ed60*/  F2FP.SATFINITE.E4M3.F32.PACK_AB_MERGE_C R9, RZ, R5, RZ ;  /* 0x00000005ff09723e */ /* 0x002fe400048070ff */
[----:B0-----:R-:W-:Y:S01]  /*1ed70*/  F2FP.SATFINITE.E4M3.F32.PACK_AB_MERGE_C R7, RZ, R4, RZ ;  /* 0x00000004ff07723e */ /* 0x001fe200048070ff */
[----:B------:R-:W-:Y:S02]  /*1ed80*/  FMUL R4, R37, UR22 ;  /* 0x0000001625047c20 */ /* 0x000fe40008400000 */
[----:B------:R-:W3:Y:S01]  /*1ed90*/  LDL.LU R37, [R1+0x258] ;  /* 0x0002580001257983 */ /* 0x000ee20000300800 */
[----:B------:R-:W-:-:S02]  /*1eda0*/  F2FP.SATFINITE.E4M3.F32.PACK_AB_MERGE_C R11, RZ, R6, RZ ;  /* 0x00000006ff0b723e */ /* 0x000fc400048070ff */
[----:B------:R-:W-:Y:S01]  /*1edb0*/  F2FP.SATFINITE.E4M3.F32.PACK_AB_MERGE_C R15, RZ, R4, RZ ;  /* 0x00000004ff0f723e */ /* 0x000fe200048070ff */
[----:B------:R-:W-:Y:S04]  /*1edc0*/  @!P6 STG.E.U8 desc[UR20][R2.64+0xe8], R13 ;  /* 0x0000e80d0200e986 */ /* 0x000fe8000c101114 */
[----:B------:R0:W-:Y:S04]  /*1edd0*/  @!P0 STG.E.U8 desc[UR20][R2.64+0xe9], R9 ;  /* 0x0000e90902008986 */ /* 0x0001e8000c101114 */
[----:B------:R1:W-:Y:S01]  /*1ede0*/  @!P5 STG.E.U8 desc[UR20][R24.64+0xe9], R11 ;  /* 0x0000e90b1800d986 */ /* 0x0003e2000c101114 */
[----:B--2---:R-:W-:-:S03]  /*1edf0*/  FMUL R5, R36, UR22 ;  /* 0x0000001624057c20 */ /* 0x004fc60008400000 */
[----:B------:R-:W2:Y:S02]  /*1ee00*/  LDL.LU R36, [R1+0x25c] ;  /* 0x00025c0001247983 */ /* 0x000ea40000300800 */
[----:B0-----:R-:W-:Y:S01]  /*1ee10*/  F2FP.SATFINITE.E4M3.F32.PACK_AB_MERGE_C R9, RZ, R5, RZ ;  /* 0x00000005ff09723e */ /* 0x001fe200048070ff */
[----:B------:R-:W-:Y:S02]  /*1ee20*/  FMUL R6, R35, UR22 ;  /* 0x0000001623067c20 */ /* 0x000fe40008400000 */
[----:B------:R-:W2:Y:S01]  /*1ee30*/  LDL.LU R35, [R1+0x260] ;  /* 0x0002600001237983 */ /* 0x000ea20000300800 */
[----:B----4-:R-:W-:-:S03]  /*1ee40*/  FMUL R4, R34, UR22 ;  /* 0x0000001622047c20 */ /* 0x010fc60008400000 */
[----:B------:R-:W4:Y:S02]  /*1ee50*/  LDL.LU R34, [R1+0x264] ;  /* 0x0002640001227983 */ /* 0x000f240000300800 */
[----:B-1----:R-:W-:Y:S01]  /*1ee60*/  F2FP.SATFINITE.E4M3.F32.PACK_AB_MERGE_C R11, RZ, R4, RZ ;  /* 0x00000004ff0b723e */ /* 0x002fe200048070ff */
[----:B-----5:R-:W-:Y:S02]  /*1ee70*/  FMUL R4, R33, UR22 ;  /* 0x0000001621047c20 */ /* 0x020fe40008400000 */
[----:B------:R-:W5:Y:S03]  /*1ee80*/  LDL.LU R33, [R1+0x268] ;  /* 0x0002680001217983 */ /* 0x000f660000300800 */
[----:B------:R-:W-:Y:S01]  /*1ee90*/  F2FP.SATFINITE.E4M3.F32.PACK_AB_MERGE_C R13, RZ, R4, RZ ;  /* 0x00000004ff0d723e */ /* 0x000fe200048070ff */
        /* <DEDUP_REMOVED lines=9> */
[----:B------:R-:W-:-:S03]  /*1ef30*/  ISETP.LT.OR P1, PT, R0, 0xf1, !P2 ;  /* 0x000000f10000780c */ /* 0x000fc60005721670 */
[----:B------:R1:W-:Y:S01]  /*1ef40*/  @!P6 STG.E.U8 desc[UR20][R2.64+0xf0], R15 ;  /* 0x0000f00f0200e986 */ /* 0x0003e2000c101114 */
[C---:B------:R-:W-:Y:S02]  /*1ef50*/  ISETP.LT.OR P6, PT, R0.reuse, 0xf9, !P3 ;  /* 0x000000f90000780c */ /* 0x040fe40005fc1670 */
[----:B------:R-:W-:Y:S01]  /*1ef60*/  ISETP.LT.OR P3, PT, R0, 0xfa, !P3 ;  /* 0x000000fa0000780c */ /* 0x000fe20005f61670 */
[----:B------:R1:W-:Y:S01]  /*1ef70*/  @!P0 STG.E.U8 desc[UR20][R2.64+0xf1], R9 ;  /* 0x0000f10902008986 */ /* 0x0003e2000c101114 */
[----:B0-----:R-:W-:Y:S02]  /*1ef80*/  F2FP.SATFINITE.E4M3.F32.PACK_AB_MERGE_C R7, RZ, R6, RZ ;  /* 0x00000006ff07723e */ /* 0x001fe400048070ff */
[----:B-1----:R-:W-:Y:S02]  /*1ef90*/  F2FP.SATFINITE.E4M3.F32.PACK_AB_MERGE_C R15, RZ, R5, RZ ;  /* 0x00000005ff0f723e */ /* 0x002fe400048070ff */
[----:B------:R-:W-:Y:S01]  /*1efa0*/  F2FP.SATFINITE.E4M3.F32.PACK_AB_MERGE_C R9, RZ, R4, RZ ;  /* 0x00000004ff09723e */ /* 0x000fe200048070ff */
[----:B------:R-:W-:-:S02]  /*1efb0*/  FMUL R4, R38, UR22 ;  /* 0x0000001626047c20 */ /* 0x000fc40008400000 */
[----:B------:R-:W3:Y:S04]  /*1efc0*/  LDL.LU R38, [R1+0x274] ;  /* 0x0002740001267983 */ /* 0x000ee80000300800 */
[----:B------:R0:W-:Y:S01]  /*1efd0*/  @!P5 STG.E.U8 desc[UR20][R24.64+0xf1], R11 ;  /* 0x0000f10b1800d986 */ /* 0x0001e2000c101114 */
[----:B------:R-:W-:Y:S01]  /*1efe0*/  ISETP.LT.OR P5, PT, R0, 0xf9, !P2 ;  /* 0x000000f90000780c */ /* 0x000fe200057a1670 */
[----:B------:R-:W-:Y:S02]  /*1eff0*/  FMUL R5, R37, UR22 ;  /* 0x0000001625057c20 */ /* 0x000fe40008400000 */
[----:B------:R-:W3:Y:S04]  /*1f000*/  LDL.LU R37, [R1+0x278] ;  /* 0x0002780001257983 */ /* 0x000ee80000300800 */
[----:B------:R1:W-:Y:S04]  /*1f010*/  @!P1 STG.E.U8 desc[UR20][R24.64+0xf0], R7 ;  /* 0x0000f00718009986 */ /* 0x0003e8000c101114 */
[----:B------:R-:W-:Y:S04]  /*1f020*/  @!P6 STG.E.U8 desc[UR20][R2.64+0xf8], R13 ;  /* 0x0000f80d0200e986 */ /* 0x000fe8000c101114 */
[----:B------:R4:W-:Y:S01]  /*1f030*/  @!P3 STG.E.U8 desc[UR20][R2.64+0xf9], R15 ;  /* 0x0000f90f0200b986 */ /* 0x0009e2000c101114 */
[----:B0-----:R-:W-:-:S03]  /*1f040*/  F2FP.SATFINITE.E4M3.F32.PACK_AB_MERGE_C R11, RZ, R4, RZ ;  /* 0x00000004ff0b723e */ /* 0x001fc600048070ff */
[----:B------:R0:W-:Y:S01]  /*1f050*/  @!P5 STG.E.U8 desc[UR20][R24.64+0xf8], R9 ;  /* 0x0000f8091800d986 */ /* 0x0001e2000c101114 */
[----:B--2---:R-:W-:-:S03]  /*1f060*/  FMUL R6, R36, UR22 ;  /* 0x0000001624067c20 */ /* 0x004fc60008400000 */
[----:B------:R-:W2:Y:S01]  /*1f070*/  LDL.LU R36, [R1+0x27c] ;  /* 0x00027c0001247983 */ /* 0x000ea20000300800 */
[----:B-1----:R-:W-:-:S03]  /*1f080*/  FMUL R7, R35, UR22 ;  /* 0x0000001623077c20 */ /* 0x002fc60008400000 */
        /* <DEDUP_REMOVED lines=10> */
[----:B------:R-:W-:Y:S02]  /*1f130*/  ISETP.GE.AND P1, PT, R32, 0x81, PT ;  /* 0x000000812000780c */ /* 0x000fe40003f26270 */
[C---:B------:R-:W-:Y:S02]  /*1f140*/  ISETP.LT.OR P2, PT, R0.reuse, 0xfa, !P2 ;  /* 0x000000fa0000780c */ /* 0x040fe40005741670 */
[C---:B------:R-:W-:Y:S02]  /*1f150*/  ISETP.LT.OR P6, PT, R0.reuse, 0x1, !P1 ;  /* 0x000000010000780c */ /* 0x040fe40004fc1670 */
[----:B------:R-:W-:Y:S02]  /*1f160*/  ISETP.LT.OR P3, PT, R0, 0x2, !P1 ;  /* 0x000000020000780c */ /* 0x000fe40004f61670 */
[----:B------:R-:W-:Y:S02]  /*1f170*/  F2FP.SATFINITE.E4M3.F32.PACK_AB_MERGE_C R5, RZ, R5, RZ ;  /* 0x00000005ff05723e */ /* 0x000fe400048070ff */
[----:B------:R-:W-:-:S05]  /*1f180*/  ISETP.GE.AND P0, PT, R32, 0x89, PT ;  /* 0x000000892000780c */ /* 0x000fca0003f06270 */
[----:B------:R-:W-:Y:S01]  /*1f190*/  @!P2 STG.E.U8 desc[UR20][R24.64+0xf9], R11 ;  /* 0x0000f90b1800a986 */ /* 0x000fe2000c101114 */
[----:B------:R-:W-:-:S03]  /*1f1a0*/  F2FP.SATFINITE.E4M3.F32.PACK_AB_MERGE_C R13, RZ, R6, RZ ;  /* 0x00000006ff0d723e */ /* 0x000fc600048070ff */
[----:B------:R0:W-:Y:S01]  /*1f1b0*/  @!P6 STG.E.U8 desc[UR20][R28.64], R5 ;  /* 0x000000051c00e986 */ /* 0x0001e2000c101114 */
[C---:B------:R-:W-:Y:S02]  /*1f1c0*/  ISETP.LT.OR P6, PT, R0.reuse, 0x2, !P0 ;  /* 0x000000020000780c */ /* 0x040fe400047c1670 */
[C---:B------:R-:W-:Y:S01]  /*1f1d0*/  ISETP.LT.OR P5, PT, R0.reuse, 0x1, !P0 ;  /* 0x000000010000780c */ /* 0x040fe200047a1670 */
[----:B------:R1:W-:Y:S01]  /*1f1e0*/  @!P3 STG.E.U8 desc[UR20][R28.64+0x1], R13 ;  /* 0x0000010d1c00b986 */ /* 0x0003e2000c101114 */
[----:B------:R-:W-:Y:S02]  /*1f1f0*/  ISETP.LT.OR P2, PT, R0, 0xa, !P1 ;  /* 0x0000000a0000780c */ /* 0x000fe40004f41670 */
[----:B0-----:R-:W-:Y:S02]  /*1f200*/  F2FP.SATFINITE.E4M3.F32.PACK_AB_MERGE_C R5, RZ, R3, RZ ;  /* 0x00000003ff05723e */ /* 0x001fe400048070ff */
[----:B-1----:R-:W-:Y:S01]  /*1f210*/  F2FP.SATFINITE.E4M3.F32.PACK_AB_MERGE_C R13, RZ, R2, RZ ;  /* 0x00000002ff0d723e */ /* 0x002fe200048070ff */
[----:B------:R-:W-:-:S02]  /*1f220*/  FMUL R3, R38, UR22 ;  /* 0x0000001626037c20 */ /* 0x000fc40008400000 */
[----:B------:R-:W3:Y:S01]  /*1f230*/  LDL.LU R38, [R1+0x294] ;  /* 0x0002940001267983 */ /* 0x000ee20000300800 */
[----:B------:R-:W-:Y:S02]  /*1f240*/  F2FP.SATFINITE.E4M3.F32.PACK_AB_MERGE_C R11, RZ, R4, RZ ;  /* 0x00000004ff0b723e */ /* 0x000fe400048070ff */
[----:B------:R-:W-:Y:S01]  /*1f250*/  ISETP.LT.OR P3, PT, R0, 0x9, !P1 ;  /* 0x000000090000780c */ /* 0x000fe20004f61670 */
[----:B------:R0:W-:Y:S01]  /*1f260*/  @!P6 STG.E.U8 desc[UR20][R26.64+0x1], R9 ;  /* 0x000001091a00e986 */ /* 0x0001e2000c101114 */
[----:B------:R-:W-:-:S03]  /*1f270*/  FMUL R2, R37, UR22 ;  /* 0x0000001625027c20 */ /* 0x000fc60008400000 */
[----:B------:R-:W3:Y:S01]  /*1f280*/  LDL.LU R37, [R1+0x298] ;  /* 0x0002980001257983 */ /* 0x000ee20000300800 */
[----:B------:R-:W-:Y:S02]  /*1f290*/  F2FP.SATFINITE.E4M3.F32.PACK_AB_MERGE_C R7, RZ, R7, RZ ;  /* 0x00000007ff07723e */ /* 0x000fe400048070ff */
[----:B0-----:R-:W-:-:S03]  /*1f2a0*/  F2FP.SATFINITE.E4M3.F32.PACK_AB_MERGE_C R9, RZ, R2, RZ ;  /* 0x00000002ff09723e */ /* 0x001fc600048070ff */
        /* <DEDUP_REMOVED lines=8> */
[----:B------:R-:W2:Y:S03]  /*1f330*/  LDL.LU R35, [R1+0x2a0] ;  /* 0x0002a00001237983 */ /* 0x000ea60000300800 */
[----:B------:R-:W-:Y:S01]  /*1f340*/  F2FP.SATFINITE.E4M3.F32.PACK_AB_MERGE_C R15, RZ, R2, RZ ;  /* 0x00000002ff0f723e */ /* 0x000fe200048070ff */
[----:B----4-:R-:W-:Y:S02]  /*1f350*/  FMUL R2, R34, UR22 ;  /* 0x0000001622027c20 */ /* 0x010fe40008400000 */
[----:B------:R-:W4:Y:S01]  /*1f360*/  LDL.LU R34, [R1+0x2a4] ;  /* 0x0002a40001227983 */ /* 0x000f220000300800 */
[----:B-----5:R-:W-:-:S03]  /*1f370*/  FMUL R3, R33, UR22 ;  /* 0x0000001621037c20 */ /* 0x020fc60008400000 */
[----:B------:R-:W5:Y:S01]  /*1f380*/  LDL.LU R33, [R1+0x2a8] ;  /* 0x0002a80001217983 */ /* 0x000f620000300800 */
[----:B---3--:R-:W-:-:S03]  /*1f390*/  FMUL R4, R31, UR22 ;  /* 0x000000161f047c20 */ /* 0x008fc60008400000 */
[----:B------:R-:W3:Y:S01]  /*1f3a0*/  LDL.LU R31, [R1+0x2ac] ;  /* 0x0002ac00011f7983 */ /* 0x000ee20000300800 */
[----:B0-----:R-:W-:-:S03]  /*1f3b0*/  FMUL R5, R30, UR22 ;  /* 0x000000161e057c20 */ /* 0x001fc60008400000 */
[----:B------:R-:W3:Y:S01]  /*1f3c0*/  LDL.LU R30, [R1+0x2b0] ;  /* 0x0002b000011e7983 */ /* 0x000ee20000300800 */
[C---:B------:R-:W-:Y:S02]  /*1f3d0*/  ISETP.LT.OR P6, PT, R0.reuse, 0xa, !P0 ;  /* 0x0000000a0000780c */ /* 0x040fe400047c1670 */
[C---:B------:R-:W-:Y:S02]  /*1f3e0*/  ISETP.LT.OR P5, PT, R0.reuse, 0x9, !P0 ;  /* 0x000000090000780c */ /* 0x040fe400047a1670 */
[C---:B------:R-:W-:Y:S02]  /*1f3f0*/  ISETP.LT.OR P3, PT, R0.reuse, 0x11, !P1 ;  /* 0x000000110000780c */ /* 0x040fe40004f61670 */
[----:B------:R-:W-:-:S07]  /*1f400*/  ISETP.LT.OR P2, PT, R0, 0x12, !P1 ;  /* 0x000000120000780c */ /* 0x000fce0004f41670 */
[----:B------:R0:W-:Y:S01]  /*1f410*/  @!P6 STG.E.U8 desc[UR20][R26.64+0x9], R7 ;  /* 0x000009071a00e986 */ /* 0x0001e2000c101114 */
[----:B------:R-:W-:-:S03]  /*1f420*/  ISETP.LT.OR P6, PT, R0, 0x12, !P0 ;  /* 0x000000120000780c */ /* 0x000fc600047c1670 */
[----:B------:R-:W-:Y:S01]  /*1f430*/  @!P5 STG.E.U8 desc[UR20][R26.64+0x8], R13 ;  /* 0x0000080d1a00d986 */ /* 0x000fe2000c101114 */
[----:B------:R-:W-:-:S03]  /*1f440*/  ISETP.LT.OR P5, PT, R0, 0x11, !P0 ;  /* 0x000000110000780c */ /* 0x000fc600047a1670 */
[----:B------:R1:W-:Y:S01]  /*1f450*/  @!P3 STG.E.U8 desc[UR20][R28.64+0x10], R9 ;  /* 0x000010091c00b986 */ /* 0x0003e2000c101114 */
[C---:B------:R-:W-:Y:S02]  /*1f460*/  ISETP.LT.OR P3, PT, R0.reuse, 0x19, !P1 ;  /* 0x000000190000780c */ /* 0x040fe40004f61670 */
[----:B0-----:R-:W-:Y:S01]  /*1f470*/  F2FP.SATFINITE.E4M3.F32.PACK_AB_MERGE_C R7, RZ, R2, RZ ;  /* 0x00000002ff07723e */ /* 0x001fe200048070ff */
[----:B------:R0:W-:Y:S01]  /*1f480*/  @!P2 STG.E.U8 desc[UR20][R28.64+0x11], R11 ;  /* 0x0000110b1c00a986 */ /* 0x0001e2000c101114 */
[----:B------:R-:W-:Y:S02]  /*1f490*/  ISETP.LT.OR P2, PT, R0, 0x1a, !P1 ;  /* 0x0000001a0000780c */ /* 0x000fe40004f41670 */
[----:B-1----:R-:W-:Y:S01]  /*1f4a0*/  F2FP.SATFINITE.E4M3.F32.PACK_AB_MERGE_C R9, RZ, R3, RZ ;  /* 0x00000003ff09723e */ /* 0x002fe200048070ff */
[----:B------:R-:W-:Y:S02]  /*1f4b0*/  FMUL R2, R38, UR22 ;  /* 0x0000001626027c20 */ /* 0x000fe40008400000 */
[----:B------:R-:W3:Y:S01]  /*1f4c0*/  LDL.LU R38, [R1+0x2b4] ;  /* 0x0002b40001267983 */ /* 0x000ee20000300800 */
[----:B0-----:R-:W-:-:S03]  /*1f4d0*/  F2FP.SATFINITE.E4M3.F32.PACK_AB_MERGE_C R11, RZ, R4, RZ ;  /* 0x00000004ff0b723e */ /* 0x001fc600048070ff */
[----:B------:R0:W-:Y:S01]  /*1f4e0*/  @!P6 STG.E.U8 desc[UR20][R26.64+0x11], R7 ;  /* 0x000011071a00e986 */ /* 0x0001e2000c101114 */
[----:B------:R-:W-:Y:S01]  /*1f4f0*/  ISETP.LT.OR P6, PT, R0, 0x1a, !P0 ;  /* 0x0000001a0000780c */ /* 0x000fe200047c1670 */
[----:B------:R-:W-:Y:S02]  /*1f500*/  FMUL R3, R37, UR22 ;  /* 0x0000001625037c20 */ /* 0x000fe40008400000 */
[----:B------:R-:W3:Y:S01]  /*1f510*/  LDL.LU R37, [R1+0x2b8] ;  /* 0x0002b80001257983 */ /* 0x000ee20000300800 */
[----:B0-----:R-:W-:-:S03]  /*1f520*/  F2FP.SATFINITE.E4M3.F32.PACK_AB_MERGE_C R7, RZ, R2, RZ ;  /* 0x00000002ff07723e */ /* 0x001fc600048070ff */
[----:B------:R-:W-:Y:S04]  /*1f530*/  @!P5 STG.E.U8 desc[UR20][R26.64+0x10], R15 ;  /* 0x0000100f1a00d986 */ /* 0x000fe8000c101114 */
        /* <DEDUP_REMOVED lines=13> */
[----:B------:R-:W5:Y:S02]  /*1f610*/  LDL.LU R33, [R1+0x2c8] ;  /* 0x0002c80001217983 */ /* 0x000f640000300800 */
        /* <DEDUP_REMOVED lines=8> */
[----:B------:R-:W-:Y:S02]  /*1f6a0*/  F2FP.SATFINITE.E4M3.F32.PACK_AB_MERGE_C R5, RZ, R5, RZ ;  /* 0x00000005ff05723e */ /* 0x000fe400048070ff */
[----:B------:R-:W-:-:S05]  /*1f6b0*/  ISETP.LT.OR P6, PT, R0, 0x22, !P0 ;  /* 0x000000220000780c */ /* 0x000fca00047c1670 */
[----:B------:R0:W-:Y:S01]  /*1f6c0*/  @!P5 STG.E.U8 desc[UR20][R26.64+0x18], R5 ;  /* 0x000018051a00d986 */ /* 0x0001e2000c101114 */
[----:B------:R-:W-:-:S03]  /*1f6d0*/  ISETP.LT.OR P5, PT, R0, 0x21, !P0 ;  /* 0x000000210000780c */ /* 0x000fc600047a1670 */
[----:B------:R-:W-:Y:S01]  /*1f6e0*/  @!P3 STG.E.U8 desc[UR20][R28.64+0x20], R9 ;  /* 0x000020091c00b986 */ /* 0x000fe2000c101114 */
[----:B------:R-:W-:-:S03]  /*1f6f0*/  ISETP.LT.OR P3, PT, R0, 0x29, !P1 ;  /* 0x000000290000780c */ /* 0x000fc60004f61670 */
[----:B------:R1:W-:Y:S01]  /*1f700*/  @!P2 STG.E.U8 desc[UR20][R28.64+0x21], R11 ;  /* 0x0000210b1c00a986 */ /* 0x0003e2000c101114 */
[----:B------:R-:W-:Y:S02]  /*1f710*/  ISETP.LT.OR P2, PT, R0, 0x2a, !P1 ;  /* 0x0000002a0000780c */ /* 0x000fe40004f41670 */
[----:B0-----:R-:W-:Y:S02]  /*1f720*/  F2FP.SATFINITE.E4M3.F32.PACK_AB_MERGE_C R5, RZ, R3, RZ ;  /* 0x00000003ff05723e */ /* 0x001fe400048070ff */
[----:B-1----:R-:W-:Y:S01]  /*1f730*/  F2FP.SATFINITE.E4M3.F32.PACK_AB_MERGE_C R11, RZ, R2, RZ ;  /* 0x00000002ff0b723e */ /* 0x002fe200048070ff */
[----:B------:R-:W-:Y:S02]  /*1f740*/  FMUL R2, R38, UR22 ;  /* 0x0000001626027c20 */ /* 0x000fe40008400000 */
[----:B------:R-:W3:Y:S01]  /*1f750*/  LDL.LU R38, [R1+0x2d4] ;  /* 0x0002d40001267983 */ /* 0x000ee20000300800 */
[----:B------:R-:W-:-:S03]  /*1f760*/  F2FP.SATFINITE.E4M3.F32.PACK_AB_MERGE_C R9, RZ, R4, RZ ;  /* 0x00000004ff09723e */ /* 0x000fc600048070ff */
[----:B------:R-:W-:Y:S01]  /*1f770*/  @!P6 STG.E.U8 desc[UR20][R26.64+0x21], R5 ;  /* 0x000021051a00e986 */ /* 0x000fe2000c101114 */
[----:B------:R-:W-:Y:S01]  /*1f780*/  ISETP.LT.OR P6, PT, R0, 0x2a, !P0 ;  /* 0x0000002a0000780c */ /* 0x000fe200047c1670 */
[----:B------:R-:W-:Y:S02]  /*1f790*/  FMUL R3, R37, UR22 ;  /* 0x0000001625037c20 */ /* 0x000fe40008400000 */
[----:B------:R-:W3:Y:S04]  /*1f7a0*/  LDL.LU R37, [R1+0x2d8] ;  /* 0x0002d80001257983 */ /* 0x000ee80000300800 */
[----:B------:R-:W-:Y:S04]  /*1f7b0*/  @!P5 STG.E.U8 desc[UR20][R26.64+0x20], R13 ;  /* 0x0000200d1a00d986 */ /* 0x000fe8000c101114 */
[----:B------:R0:W-:Y:S04]  /*1f7c0*/  @!P3 STG.E.U8 desc[UR20][R28.64+0x28], R7 ;  /* 0x000028071c00b986 */ /* 0x0001e8000c101114 */
[----:B------:R1:W-:Y:S01]  /*1f7d0*/  @!P2 STG.E.U8 desc[UR20][R28.64+0x29], R9 ;  /* 0x000029091c00a986 */ /* 0x0003e2000c101114 */
[----:B0-----:R-:W-:-:S02]  /*1f7e0*/  F2FP.SATFINITE.E4M3.F32.PACK_AB_MERGE_C R7, RZ, R2, RZ ;  /* 0x00000002ff07723e */ /* 0x001fc400048070ff */
[----:B-1----:R-:W-:-:S03]  /*1f7f0*/  F2FP.SATFINITE.E4M3.F32.PACK_AB_MERGE_C R9, RZ, R3, RZ ;  /* 0x00000003ff09723e */ /* 0x002fc600048070ff */
[----:B------:R0:W-:Y:S01]  /*1f800*/  @!P6 STG.E.U8 desc[UR20][R26.64+0x29], R7 ;  /* 0x000029071a00e986 */ /* 0x0001e2000c101114 */
[----:B--2---:R-:W-:-:S03]  /*1f810*/  FMUL R4, R36, UR22 ;  /* 0x0000001624047c20 */ /* 0x004fc60008400000 */
[----:B------:R-:W2:Y:S02]  /*1f820*/  LDL.LU R36, [R1+0x2dc] ;  /* 0x0002dc0001247983 */ /* 0x000ea40000300800 */
[----:B------:R-:W-:Y:S01]  /*1f830*/  F2FP.SATFINITE.E4M3.F32.PACK_AB_MERGE_C R13, RZ, R4, RZ ;  /* 0x00000004ff0d723e */ /* 0x000fe200048070ff */
        /* <DEDUP_REMOVED lines=15> */
[----:B------:R-:W-:Y:S01]  /*1f930*/  @!P5 STG.E.U8 desc[UR20][R26.64+0x28], R11 ;  /* 0x0000280b1a00d986 */ /* 0x000fe2000c101114 */
[----:B------:R-:W-:-:S03]  /*1f940*/  ISETP.LT.OR P5, PT, R0, 0x31, !P0 ;  /* 0x000000310000780c */ /* 0x000fc600047a1670 */
[----:B------:R0:W-:Y:S01]  /*1f950*/  @!P2 STG.E.U8 desc[UR20][R28.64+0x31], R13 ;  /* 0x0000310d1c00a986 */ /* 0x0001e2000c101114 */
[----:B------:R-:W-:-:S03]  /*1f960*/  ISETP.LT.OR P2, PT, R0, 0x3a, !P1 ;  /* 0x0000003a0000780c */ /* 0x000fc60004f41670 */
[----:B------:R1:W-:Y:S01]  /*1f970*/  @!P3 STG.E.U8 desc[UR20][R28.64+0x30], R9 ;  /* 0x000030091c00b986 */ /* 0x0003e2000c101114 */
[----:B------:R-:W-:Y:S02]  /*1f980*/  ISETP.LT.OR P3, PT, R0, 0x39, !P1 ;  /* 0x000000390000780c */ /* 0x000fe40004f61670 */
[----:B------:R-:W-:Y:S02]  /*1f990*/  F2FP.SATFINITE.E4M3.F32.PACK_AB_MERGE_C R5, RZ, R5, RZ ;  /* 0x00000005ff05723e */ /* 0x000fe400048070ff */
[----:B0-----:R-:W-:Y:S02]  /*1f9a0*/  F2FP.SATFINITE.E4M3.F32.PACK_AB_MERGE_C R13, RZ, R2, RZ ;  /* 0x00000002ff0d723e */ /* 0x001fe400048070ff */
[----:B-1----:R-:W-:Y:S01]  /*1f9b0*/  F2FP.SATFINITE.E4M3.F32.PACK_AB_MERGE_C R9, RZ, R3, RZ ;  /* 0x00000003ff09723e */ /* 0x002fe200048070ff */
[----:B------:R-:W-:Y:S02]  /*1f9c0*/  FMUL R3, R38, UR22 ;  /* 0x0000001626037c20 */ /* 0x000fe40008400000 */
[----:B------:R-:W3:Y:S01]  /*1f9d0*/  LDL.LU R38, [R1+0x2f4] ;  /* 0x0002f40001267983 */ /* 0x000ee20000300800 */
[----:B------:R-:W-:-:S03]  /*1f9e0*/  F2FP.SATFINITE.E4M3.F32.PACK_AB_MERGE_C R11, RZ, R4, RZ ;  /* 0x00000004ff0b723e */ /* 0x000fc600048070ff */
[----:B------:R0:W-:Y:S01]  /*1f9f0*/  @!P6 STG.E.U8 desc[UR20][R26.64+0x31], R7 ;  /* 0x000031071a00e986 */ /* 0x0001e2000c101114 */
[----:B------:R-:W-:-:S03]  /*1fa00*/  FMUL R2, R37, UR22 ;  /* 0x0000001625027c20 */ /* 0x000fc60008400000 */
[----:B------:R-:W3:Y:S01]  /*1fa10*/  LDL.LU R37, [R1+0x2f8] ;  /* 0x0002f80001257983 */ /* 0x000ee20000300800 */
[----:B------:R-:W-:Y:S02]  /*1fa20*/  ISETP.LT.OR P6, PT, R0, 0x3a, !P0 ;  /* 0x0000003a0000780c */ /* 0x000fe400047c1670 */
[----:B0-----:R-:W-:Y:S01]  /*1fa30*/  F2FP.SATFINITE.E4M3.F32.PACK_AB_MERGE_C R7, RZ, R2, RZ ;  /* 0x00000002ff07723e */ /* 0x001fe200048070ff */
[----:B------:R0:W-:Y:S04]  /*1fa40*/  @!P5 STG.E.U8 desc[UR20][R26.64+0x30], R5 ;  /* 0x000030051a00d986 */ /* 0x0001e8000c101114 */
[----:B------:R-:W-:Y:S04]  /*1fa50*/  @!P2 STG.E.U8 desc[UR20][R28.64+0x39], R11 ;  /* 0x0000390b1c00a986 */ /* 0x000fe8000c101114 */
[----:B------:R1:W-:Y:S01]  /*1fa60*/  @!P3 STG.E.U8 desc[UR20][R28.64+0x38], R9 ;  /* 0x000038091c00b986 */ /* 0x0003e2000c101114 */
[----:B0-----:R-:W-:-:S05]  /*1fa70*/  F2FP.SATFINITE.E4M3.F32.PACK_AB_MERGE_C R5, RZ, R3, RZ ;  /* 0x00000003ff05723e */ /* 0x001fca00048070ff */
        /* <DEDUP_REMOVED lines=42> */
[----:B------:R-:W-:Y:S01]  /*1fd20*/  F2FP.SATFINITE.E4M3.F32.PACK_AB_MERGE_C R11, RZ, R4, RZ ;  /* 0x00000004ff0b723e */ /* 0x000fe200048070ff */
[----:B------:R-:W-:Y:S02]  /*1fd30*/  FMUL R2, R35, UR22 ;  /* 0x0000001623027c20 */ /* 0x000fe40008400000 */
[----:B------:R-:W2:Y:S03]  /*1fd40*/  LDL.LU R35, [R1+0x320] ;  /* 0x0003200001237983 */ /* 0x000ea60000300800 */
[----:B-1----:R-:W-:Y:S01]  /*1fd50*/  F2FP.SATFINITE.E4M3.F32.PACK_AB_MERGE_C R13, RZ, R2, RZ ;  /* 0x00000002ff0d723e */ /* 0x002fe200048070ff */
        /* <DEDUP_REMOVED lines=146> */
[----:B------:R-:W-:-:S03]  /*20680*/  FMUL R3, R37, UR22 ;  /* 0x0000001625037c20 */ /* 0x000fc60008400000 */
[----:B------:R-:W3:Y:S04]  /*20690*/  LDL.LU R37, [R1+0x398] ;  /* 0x0003980001257983 */ /* 0x000ee80000300800 */
[----:B------:R-:W-:Y:S04]  /*206a0*/  @!P5 STG.E.U8 desc[UR20][R26.64+0x80], R13 ;  /* 0x0000800d1a00d986 */ /* 0x000fe8000c101114 */
[----:B------:R0:W-:Y:S04]  /*206b0*/  @!P3 STG.E.U8 desc[UR20][R28.64+0x88], R7 ;  /* 0x000088071c00b986 */ /* 0x0001e8000c101114 */
[----:B------:R1:W-:Y:S01]  /*206c0*/  @!P2 STG.E.U8 desc[UR20][R28.64+0x89], R9 ;  /* 0x000089091c00a986 */ /* 0x0003e2000c101114 */
[----:B0-----:R-:W-:-:S02]  /*206d0*/  F2FP.SATFINITE.E4M3.F32.PACK_AB_MERGE_C R7, RZ, R2, RZ ;  /* 0x00000002ff07723e */ /* 0x001fc400048070ff */
[----:B-1----:R-:W-:Y:S01]  /*206e0*/  F2FP.SATFINITE.E4M3.F32.PACK_AB_MERGE_C R9, RZ, R3, RZ ;  /* 0x00000003ff09723e */ /* 0x002fe200048070ff */
[----:B--2---:R-:W-:Y:S02]  /*206f0*/  FMUL R4, R36, UR22 ;  /* 0x0000001624047c20 */ /* 0x004fe40008400000 */
[----:B------:R-:W2:Y:S03]  /*20700*/  LDL.LU R36, [R1+0x39c] ;  /* 0x00039c0001247983 */ /* 0x000ea60000300800 */
[----:B------:R-:W-:Y:S01]  /*20710*/  F2FP.SATFINITE.E4M3.F32.PACK_AB_MERGE_C R13, RZ, R4, RZ ;  /* 0x00000004ff0d723e */ /* 0x000fe200048070ff */
[----:B------:R-:W-:Y:S02]  /*20720*/  FMUL R5, R35, UR22 ;  /* 0x0000001623057c20 */ /* 0x000fe40008400000 */
[----:B------:R-:W2:Y:S01]  /*20730*/  LDL.LU R35, [R1+0x3a0] ;  /* 0x0003a00001237983 */ /* 0x000ea20000300800 */
[----:B----4-:R-:W-:-:S03]  /*20740*/  FMUL R2, R34, UR22 ;  /* 0x0000001622027c20 */ /* 0x010fc60008400000 */
[----:B------:R-:W4:Y:S01]  /*20750*/  LDL.LU R34, [R1+0x3a4] ;  /* 0x0003a40001227983 */ /* 0x000f220000300800 */
[----:B-----5:R-:W-:-:S03]  /*20760*/  FMUL R3, R33, UR22 ;  /* 0x0000001621037c20 */ /* 0x020fc60008400000 */
[----:B------:R-:W5:Y:S01]  /*20770*/  LDL.LU R33, [R1+0x3a8] ;  /* 0x0003a80001217983 */ /* 0x000f620000300800 */
        /* <DEDUP_REMOVED lines=16> */
[----:B------:R-:W-:Y:S01]  /*20880*/  @!P2 STG.E.U8 desc[UR20][R28.64+0x91], R13 ;  /* 0x0000910d1c00a986 */ /* 0x000fe2000c101114 */
[----:B------:R-:W-:Y:S02]  /*20890*/  ISETP.LT.OR P2, PT, R0, 0x9a, !P1 ;  /* 0x0000009a0000780c */ /* 0x000fe40004f41670 */
        /* <DEDUP_REMOVED lines=82> */
[----:B------:R0:W-:Y:S01]  /*20dc0*/  @!P6 STG.E.U8 desc[UR20][R26.64+0xb1], R7 ;  /* 0x0000b1071a00e986 */ /* 0x0001e2000c101114 */
[----:B------:R-:W-:-:S03]  /*20dd0*/  FMUL R3, R38, UR22 ;  /* 0x0000001626037c20 */ /* 0x000fc60008400000 */
[----:B------:R-:W3:Y:S01]  /*20de0*/  LDL.LU R38, [R1+0x3f4] ;  /* 0x0003f40001267983 */ /* 0x000ee20000300800 */
[----:B------:R-:W-:Y:S02]  /*20df0*/  F2FP.SATFINITE.E4M3.F32.PACK_AB_MERGE_C R11, RZ, R4, RZ ;  /* 0x00000004ff0b723e */ /* 0x000fe400048070ff */
[----:B------:R-:W-:Y:S01]  /*20e00*/  ISETP.LT.OR P6, PT, R0, 0xba, !P0 ;  /* 0x000000ba0000780c */ /* 0x000fe200047c1670 */
[----:B------:R-:W-:Y:S02]  /*20e10*/  FMUL R2, R37, UR22 ;  /* 0x0000001625027c20 */ /* 0x000fe40008400000 */
[----:B------:R-:W3:Y:S03]  /*20e20*/  LDL.LU R37, [R1+0x3f8] ;  /* 0x0003f80001257983 */ /* 0x000ee60000300800 */
        /* <DEDUP_REMOVED lines=31> */
[----:B-1----:R-:W-:-:S03]  /*21020*/  F2FP.SATFINITE.E4M3.F32.PACK_AB_MERGE_C R9, RZ, R3, RZ ;  /* 0x00000003ff09723e */ /* 0x002fc600048070ff */
[----:B------:R0:W-:Y:S01]  /*21030*/  @!P6 STG.E.U8 desc[UR20][R26.64+0xc1], R7 ;  /* 0x0000c1071a00e986 */ /* 0x0001e2000c101114 */
[----:B------:R-:W-:Y:S01]  /*21040*/  FMUL R2, R38, UR22 ;  /* 0x0000001626027c20 */ /* 0x000fe20008400000 */
[----:B------:R-:W-:Y:S02]  /*21050*/  ISETP.LT.OR P6, PT, R0, 0xca, !P0 ;  /* 0x000000ca0000780c */ /* 0x000fe400047c1670 */
[----:B------:R-:W3:Y:S01]  /*21060*/  LDL.LU R38, [R1+0x414] ;  /* 0x0004140001267983 */ /* 0x000ee20000300800 */
[----:B------:R-:W-:Y:S01]  /*21070*/  F2FP.SATFINITE.E4M3.F32.PACK_AB_MERGE_C R13, RZ, R4, RZ ;  /* 0x00000004ff0d723e */ /* 0x000fe200048070ff */
        /* <DEDUP_REMOVED lines=24> */
[C---:B------:R-:W-:Y:S01]  /*21200*/  ISETP.LT.OR P3, PT, R0.reuse, 0xd1, !P1 ;  /* 0x000000d10000780c */ /* 0x040fe20004f61670 */
[----:B------:R-:W3:Y:S01]  /*21210*/  LDL.LU R40, [R1+0x434] ;  /* 0x0004340001287983 */ /* 0x000ee20000300800 */
[C---:B------:R-:W-:Y:S02]  /*21220*/  ISETP.LT.OR P2, PT, R0.reuse, 0xd2, !P1 ;  /* 0x000000d20000780c */ /* 0x040fe40004f41670 */
[----:B------:R-:W-:Y:S02]  /*21230*/  ISETP.LT.OR P6, PT, R0, 0xd2, !P0 ;  /* 0x000000d20000780c */ /* 0x000fe400047c1670 */
[----:B------:R-:W-:-:S05]  /*21240*/  F2FP.SATFINITE.E4M3.F32.PACK_AB_MERGE_C R5, RZ, R5, RZ ;  /* 0x00000005ff05723e */ /* 0x000fca00048070ff */
[----:B------:R0:W-:Y:S01]  /*21250*/  @!P5 STG.E.U8 desc[UR20][R26.64+0xc8], R5 ;  /* 0x0000c8051a00d986 */ /* 0x0001e2000c101114 */
[----:B------:R-:W-:-:S03]  /*21260*/  ISETP.LT.OR P5, PT, R0, 0xd1, !P0 ;  /* 0x000000d10000780c */ /* 0x000fc600047a1670 */
[----:B------:R-:W-:Y:S01]  /*21270*/  @!P3 STG.E.U8 desc[UR20][R28.64+0xd0], R9 ;  /* 0x0000d0091c00b986 */ /* 0x000fe2000c101114 */
[----:B------:R-:W-:-:S03]  /*21280*/  ISETP.LT.OR P3, PT, R0, 0xd9, !P1 ;  /* 0x000000d90000780c */ /* 0x000fc60004f61670 */
[----:B------:R1:W-:Y:S01]  /*21290*/  @!P2 STG.E.U8 desc[UR20][R28.64+0xd1], R11 ;  /* 0x0000d10b1c00a986 */ /* 0x0003e2000c101114 */
[----:B0-----:R-:W-:Y:S02]  /*212a0*/  F2FP.SATFINITE.E4M3.F32.PACK_AB_MERGE_C R5, RZ, R3, RZ ;  /* 0x00000003ff05723e */ /* 0x001fe400048070ff */
[----:B------:R-:W-:-:S03]  /*212b0*/  ISETP.LT.OR P2, PT, R0, 0xda, !P1 ;  /* 0x000000da0000780c */ /* 0x000fc60004f41670 */
[----:B------:R-:W-:Y:S01]  /*212c0*/  @!P6 STG.E.U8 desc[UR20][R26.64+0xd1], R5 ;  /* 0x0000d1051a00e986 */ /* 0x000fe2000c101114 */
[----:B-1----:R-:W-:Y:S02]  /*212d0*/  F2FP.SATFINITE.E4M3.F32.PACK_AB_MERGE_C R11, RZ, R2, RZ ;  /* 0x00000002ff0b723e */ /* 0x002fe400048070ff */
[----:B------:R-:W-:Y:S01]  /*212e0*/  ISETP.LT.OR P6, PT, R0, 0xda, !P0 ;  /* 0x000000da0000780c */ /* 0x000fe200047c1670 */
[----:B------:R-:W-:Y:S02]  /*212f0*/  FMUL R2, R38, UR22 ;  /* 0x0000001626027c20 */ /* 0x000fe40008400000 */
[----:B------:R-:W3:Y:S01]  /*21300*/  LDL.LU R38, [R1+0x438] ;  /* 0x0004380001267983 */ /* 0x000ee20000300800 */
[----:B------:R-:W-:Y:S01]  /*21310*/  F2FP.SATFINITE.E4M3.F32.PACK_AB_MERGE_C R9, RZ, R4, RZ ;  /* 0x00000004ff09723e */ /* 0x000fe200048070ff */
        /* <DEDUP_REMOVED lines=14> */
[----:B------:R-:W4:Y:S02]  /*21400*/  LDL.LU R34, [R1+0x448] ;  /* 0x0004480001227983 */ /* 0x000f240000300800 */
[----:B0-----:R-:W-:Y:S01]  /*21410*/  F2FP.SATFINITE.E4M3.F32.PACK_AB_MERGE_C R7, RZ, R2, RZ ;  /* 0x00000002ff07723e */ /* 0x001fe200048070ff */
[----:B-----5:R-:W-:Y:S02]  /*21420*/  FMUL R3, R33, UR22 ;  /* 0x0000001621037c20 */ /* 0x020fe40008400000 */
[----:B------:R-:W5:Y:S01]  /*21430*/  LDL.LU R33, [R1+0x44c] ;  /* 0x00044c0001217983 */ /* 0x000f620000300800 */
[----:B---3--:R-:W-:-:S03]  /*21440*/  FMUL R4, R31, UR22 ;  /* 0x000000161f047c20 */ /* 0x008fc60008400000 */
        /* <DEDUP_REMOVED lines=13> */
[----:B------:R-:W-:Y:S02]  /*21520*/  F2FP.SATFINITE.E4M3.F32.PACK_AB_MERGE_C R5, RZ, R5, RZ ;  /* 0x00000005ff05723e */ /* 0x000fe400048070ff */
[----:B0-----:R-:W-:Y:S01]  /*21530*/  F2FP.SATFINITE.E4M3.F32.PACK_AB_MERGE_C R11, RZ, R4, RZ ;  /* 0x00000004ff0b723e */ /* 0x001fe200048070ff */
[----:B------:R-:W-:Y:S01]  /*21540*/  @!P6 STG.E.U8 desc[UR20][R26.64+0xe1], R7 ;  /* 0x0000e1071a00e986 */ /* 0x000fe2000c101114 */
[C---:B------:R-:W-:Y:S02]  /*21550*/  ISETP.LT.OR P6, PT, R0.reuse, 0xea, !P0 ;  /* 0x000000ea0000780c */ /* 0x040fe400047c1670 */
[----:B-1----:R-:W-:Y:S01]  /*21560*/  F2FP.SATFINITE.E4M3.F32.PACK_AB_MERGE_C R9, RZ, R3, RZ ;  /* 0x00000003ff09723e */ /* 0x002fe200048070ff */
[----:B------:R0:W-:Y:S01]  /*21570*/  @!P5 STG.E.U8 desc[UR20][R26.64+0xe0], R5 ;  /* 0x0000e0051a00d986 */ /* 0x0001e2000c101114 */
[----:B------:R-:W-:-:S03]  /*21580*/  ISETP.LT.OR P5, PT, R0, 0xe9, !P0 ;  /* 0x000000e90000780c */ /* 0x000fc600047a1670 */
[----:B------:R-:W-:Y:S01]  /*21590*/  @!P2 STG.E.U8 desc[UR20][R28.64+0xe9], R11 ;  /* 0x0000e90b1c00a986 */ /* 0x000fe2000c101114 */
[----:B------:R-:W-:Y:S01]  /*215a0*/  ISETP.LT.OR P2, PT, R0, 0xf2, !P1 ;  /* 0x000000f20000780c */ /* 0x000fe20004f41670 */
[----:B------:R-:W-:Y:S02]  /*215b0*/  FMUL R3, R40, UR22 ;  /* 0x0000001628037c20 */ /* 0x000fe40008400000 */
[----:B------:R1:W-:Y:S01]  /*215c0*/  @!P3 STG.E.U8 desc[UR20][R28.64+0xe8], R9 ;  /* 0x0000e8091c00b986 */ /* 0x0003e2000c101114 */
[----:B------:R-:W-:Y:S02]  /*215d0*/  ISETP.LT.OR P3, PT, R0, 0xf1, !P1 ;  /* 0x000000f10000780c */ /* 0x000fe40004f61670 */
[----:B------:R-:W-:Y:S01]  /*215e0*/  F2FP.SATFINITE.E4M3.F32.PACK_AB_MERGE_C R13, RZ, R2, RZ ;  /* 0x00000002ff0d723e */ /* 0x000fe200048070ff */
[----:B------:R-:W-:Y:S01]  /*215f0*/  FMUL R2, R38, UR22 ;  /* 0x0000001626027c20 */ /* 0x000fe20008400000 */
[----:B------:R-:W-:Y:S01]  /*21600*/  FMUL R4, R37, UR22 ;  /* 0x0000001625047c20 */ /* 0x000fe20008400000 */
[----:B------:R-:W-:-:S03]  /*21610*/  F2FP.SATFINITE.E4M3.F32.PACK_AB_MERGE_C R3, RZ, R3, RZ ;  /* 0x00000003ff03723e */ /* 0x000fc600048070ff */
[----:B0-----:R-:W-:Y:S02]  /*21620*/  F2FP.SATFINITE.E4M3.F32.PACK_AB_MERGE_C R5, RZ, R2, RZ ;  /* 0x00000002ff05723e */ /* 0x001fe400048070ff */
[----:B------:R-:W-:Y:S01]  /*21630*/  F2FP.SATFINITE.E4M3.F32.PACK_AB_MERGE_C R7, RZ, R4, RZ ;  /* 0x00000004ff07723e */ /* 0x000fe200048070ff */
[----:B------:R-:W-:Y:S01]  /*21640*/  @!P5 STG.E.U8 desc[UR20][R26.64+0xe8], R13 ;  /* 0x0000e80d1a00d986 */ /* 0x000fe2000c101114 */
[----:B------:R-:W-:-:S03]  /*21650*/  ISETP.LT.OR P5, PT, R0, 0xf1, !P0 ;  /* 0x000000f10000780c */ /* 0x000fc600047a1670 */
[----:B------:R-:W-:Y:S01]  /*21660*/  @!P6 STG.E.U8 desc[UR20][R26.64+0xe9], R3 ;  /* 0x0000e9031a00e986 */ /* 0x000fe2000c101114 */
[----:B------:R-:W-:-:S03]  /*21670*/  ISETP.LT.OR P6, PT, R0, 0xf2, !P0 ;  /* 0x000000f20000780c */ /* 0x000fc600047c1670 */
[----:B------:R0:W-:Y:S01]  /*21680*/  @!P2 STG.E.U8 desc[UR20][R28.64+0xf1], R7 ;  /* 0x0000f1071c00a986 */ /* 0x0001e2000c101114 */
[C---:B------:R-:W-:Y:S02]  /*21690*/  ISETP.LT.OR P2, PT, R0.reuse, 0xf9, !P1 ;  /* 0x000000f90000780c */ /* 0x040fe40004f41670 */
[C---:B------:R-:W-:Y:S01]  /*216a0*/  ISETP.LT.OR P1, PT, R0.reuse, 0xfa, !P1 ;  /* 0x000000fa0000780c */ /* 0x040fe20004f21670 */
[----:B------:R3:W-:Y:S01]  /*216b0*/  @!P3 STG.E.U8 desc[UR20][R28.64+0xf0], R5 ;  /* 0x0000f0051c00b986 */ /* 0x0007e2000c101114 */
[C---:B------:R-:W-:Y:S02]  /*216c0*/  ISETP.LT.OR P3, PT, R0.reuse, 0xf9, !P0 ;  /* 0x000000f90000780c */ /* 0x040fe40004761670 */
[----:B------:R-:W-:Y:S01]  /*216d0*/  ISETP.LT.OR P0, PT, R0, 0xfa, !P0 ;  /* 0x000000fa0000780c */ /* 0x000fe20004701670 */
[----:B--2---:R-:W-:-:S05]  /*216e0*/  FMUL R2, R36, UR22 ;  /* 0x0000001624027c20 */ /* 0x004fca0008400000 */
[----:B-1----:R-:W-:-:S05]  /*216f0*/  F2FP.SATFINITE.E4M3.F32.PACK_AB_MERGE_C R9, RZ, R2, RZ ;  /* 0x00000002ff09723e */ /* 0x002fca00048070ff */
[----:B------:R1:W-:Y:S01]  /*21700*/  @!P5 STG.E.U8 desc[UR20][R26.64+0xf0], R9 ;  /* 0x0000f0091a00d986 */ /* 0x0003e2000c101114 */
[----:B------:R-:W-:-:S05]  /*21710*/  FMUL R0, R35, UR22 ;  /* 0x0000001623007c20 */ /* 0x000fca0008400000 */
[----:B0-----:R-:W-:Y:S01]  /*21720*/  F2FP.SATFINITE.E4M3.F32.PACK_AB_MERGE_C R7, RZ, R0, RZ ;  /* 0x00000000ff07723e */ /* 0x001fe200048070ff */
[----:B----4-:R-:W-:Y:S01]  /*21730*/  FMUL R2, R34, UR22 ;  /* 0x0000001622027c20 */ /* 0x010fe20008400000 */
[----:B-----5:R-:W-:-:S04]  /*21740*/  FMUL R3, R33, UR22 ;  /* 0x0000001621037c20 */ /* 0x020fc80008400000 */
[----:B------:R-:W-:Y:S02]  /*21750*/  F2FP.SATFINITE.E4M3.F32.PACK_AB_MERGE_C R11, RZ, R2, RZ ;  /* 0x00000002ff0b723e */ /* 0x000fe400048070ff */
[----:B------:R-:W-:Y:S01]  /*21760*/  F2FP.SATFINITE.E4M3.F32.PACK_AB_MERGE_C R3, RZ, R3, RZ ;  /* 0x00000003ff03723e */ /* 0x000fe200048070ff */
[----:B------:R1:W-:Y:S01]  /*21770*/  @!P6 STG.E.U8 desc[UR20][R26.64+0xf1], R7 ;  /* 0x0000f1071a00e986 */ /* 0x0003e2000c101114 */
[----:B---3--:R-:W-:Y:S01]  /*21780*/  FMUL R4, R31, UR22 ;  /* 0x000000161f047c20 */ /* 0x008fe20008400000 */
[----:B------:R-:W-:-:S04]  /*21790*/  FMUL R5, R30, UR22 ;  /* 0x000000161e057c20 */ /* 0x000fc80008400000 */
[----:B------:R-:W-:Y:S02]  /*217a0*/  F2FP.SATFINITE.E4M3.F32.PACK_AB_MERGE_C R13, RZ, R4, RZ ;  /* 0x00000004ff0d723e */ /* 0x000fe400048070ff */
[----:B------:R-:W-:Y:S01]  /*217b0*/  F2FP.SATFINITE.E4M3.F32.PACK_AB_MERGE_C R5, RZ, R5, RZ ;  /* 0x00000005ff05723e */ /* 0x000fe200048070ff */
[----:B------:R1:W-:Y:S04]  /*217c0*/  @!P2 STG.E.U8 desc[UR20][R28.64+0xf8], R11 ;  /* 0x0000f80b1c00a986 */ /* 0x0003e8000c101114 */
[----:B------:R1:W-:Y:S04]  /*217d0*/  @!P1 STG.E.U8 desc[UR20][R28.64+0xf9], R3 ;  /* 0x0000f9031c009986 */ /* 0x0003e8000c101114 */
[----:B------:R1:W-:Y:S04]  /*217e0*/  @!P3 STG.E.U8 desc[UR20][R26.64+0xf8], R13 ;  /* 0x0000f80d1a00b986 */ /* 0x0003e8000c101114 */
[----:B------:R1:W-:Y:S02]  /*217f0*/  @!P0 STG.E.U8 desc[UR20][R26.64+0xf9], R5 ;  /* 0x0000f9051a008986 */ /* 0x0003e4000c101114 */
.L_x_551:
[----:B------:R-:W-:Y:S05]  /*21800*/  BSYNC B0 ;  /* 0x0000000000007941 */ /* 0x000fea0003800000 */
.L_x_37:
[----:B-12---:R-:W2:Y:S04]  /*21810*/  LDL.LU R3, [R1+0x460] ;  /* 0x0004600001037983 */ /* 0x006ea80000300800 */
[----:B------:R-:W2:Y:S01]  /*21820*/  LDL.LU R2, [R1+0x464] ;  /* 0x0004640001027983 */ /* 0x000ea20000300800 */
[----:B------:R-:W-:Y:S01]  /*21830*/  ULDC UR6, c[0x0][0xc] ;  /* 0x0000030000067ab9 */ /* 0x000fe20000000800 */
[----:B------:R-:W-:Y:S01]  /*21840*/  ULDC UR7, c[0x0][0x10] ;  /* 0x0000040000077ab9 */ /* 0x000fe20000000800 */
[----:B---34-:R-:W2:Y:S01]  /*21850*/  LDC R5, c[0x0][0x14] ;  /* 0x00000500ff057b82 */ /* 0x018ea20000000800 */
[----:B------:R-:W-:Y:S01]  /*21860*/  UIMAD.WIDE.U32 UR6, UR6, UR7, URZ ;  /* 0x00000007060672a5 */ /* 0x000fe2000f8e003f */
[----:B-----5:R-:W-:Y:S01]  /*21870*/  PRMT R0, RZ, 0x7610, R0 ;  /* 0x00007610ff007816 */ /* 0x020fe20000000000 */
[----:B------:R-:W-:-:S04]  /*21880*/  UMOV UR10, 0xffffffff ;  /* 0xffffffff000a7882 */ /* 0x000fc80000000000 */
[----:B--2---:R-:W-:-:S04]  /*21890*/  IMAD.WIDE.U32 R2, R5, UR6, R2 ;  /* 0x0000000605027c25 */ /* 0x004fc8000f8e0002 */
[----:B------:R-:W-:Y:S01]  /*218a0*/  IMAD R5, R5, UR7, RZ ;  /* 0x0000000705057c24 */ /* 0x000fe2000f8e02ff */
[----:B------:R-:W-:Y:S01]  /*218b0*/  ULDC.64 UR6, c[0x0][0x650] ;  /* 0x0001940000067ab9 */ /* 0x000fe20000000a00 */
[----:B------:R-:W-:Y:S01]  /*218c0*/  IMAD.MOV.U32 R11, RZ, RZ, R2 ;  /* 0x000000ffff0b7224 */ /* 0x000fe200078e0002 */
[----:B------:R-:W-:Y:S01]  /*218d0*/  ISETP.GE.U32.AND P0, PT, R2, UR6, PT ;  /* 0x0000000602007c0c */ /* 0x000fe2000bf06070 */
[----:B------:R-:W-:Y:S02]  /*218e0*/  IMAD.IADD R13, R3, 0x1, R5 ;  /* 0x00000001030d7824 */ /* 0x000fe400078e0205 */
[----:B------:R-:W-:-:S03]  /*218f0*/  IMAD.MOV.U32 R2, RZ, RZ, -0x1 ;  /* 0xffffffffff027424 */ /* 0x000fc600078e00ff */
[----:B------:R1:W-:Y:S01]  /*21900*/  STL [R1+0x460], R13 ;  /* 0x0004600d01007387 */ /* 0x0003e20000100800 */
[----:B------:R-:W-:-:S03]  /*21910*/  ISETP.GE.U32.AND.EX P0, PT, R13, UR7, PT, P0 ;  /* 0x000000070d007c0c */ /* 0x000fc6000bf06100 */
[----:B------:R1:W-:Y:S04]  /*21920*/  STL [R1+0x464], R11 ;  /* 0x0004640b01007387 */ /* 0x0003e80000100800 */
[----:B------:R1:W-:Y:S06]  /*21930*/  STL [R1+0x468], R2 ;  /* 0x0004680201007387 */ /* 0x0003ec0000100800 */
[----:B------:R-:W-:Y:S05]  /*21940*/  @P0 BRA `(.L_x_552) ;  /* 0x0000000400740947 */ /* 0x000fea0003800000 */
[----:B------:R-:W2:Y:S01]  /*21950*/  S2R R8, SR_CTAID.X ;  /* 0x0000000000087919 */ /* 0x000ea20000002500 */
[----:B------:R-:W-:Y:S01]  /*21960*/  ULDC.64 UR16, c[0x0][0x628] ;  /* 0x00018a0000107ab9 */ /* 0x000fe20000000a00 */
[----:B------:R-:W3:Y:S01]  /*21970*/  LDC R9, c[0x0][0x144] ;  /* 0x00005100ff097b82 */ /* 0x000ee20000000800 */
[----:B------:R-:W-:Y:S01]  /*21980*/  ULDC UR6, c[0x0][0x150] ;  /* 0x0000540000067ab9 */ /* 0x000fe20000000800 */
[----:B------:R-:W4:Y:S01]  /*21990*/  S2R R12, SR_CTAID.Y ;  /* 0x00000000000c7919 */ /* 0x000f220000002600 */
[----:B------:R-:W-:Y:S01]  /*219a0*/  ISETP.NE.U32.AND P0, PT, RZ, UR16, PT ;  /* 0x00000010ff007c0c */ /* 0x000fe2000bf05070 */
[----:B------:R-:W-:Y:S01]  /*219b0*/  ULDC UR18, c[0x0][0x630] ;  /* 0x00018c0000127ab9 */ /* 0x000fe20000000800 */
[----:B------:R-:W-:Y:S02]  /*219c0*/  R2UR UR14, R11 ;  /* 0x000000000b0e72ca */ /* 0x000fe400000e0000 */
[----:B------:R-:W-:Y:S01]  /*219d0*/  ISETP.NE.AND.EX P0, PT, RZ, UR17, PT, P0 ;  /* 0x00000011ff007c0c */ /* 0x000fe2000bf05300 */
[----:B0-----:R-:W0:Y:S01]  /*219e0*/  LDC.64 R6, c[0x0][0x620] ;  /* 0x00018800ff067b82 */ /* 0x001e220000000a00 */
[----:B------:R-:W-:-:S02]  /*219f0*/  R2UR UR15, R13 ;  /* 0x000000000d0f72ca */ /* 0x000fc400000e0000 */
[----:B--2---:R-:W-:-:S05]  /*21a00*/  I2FP.F32.U32 R0, R8 ;  /* 0x0000000800007245 */ /* 0x004fca0000201000 */
[----:B------:R-:W-:-:S06]  /*21a10*/  FMUL R0, R0, UR6 ;  /* 0x0000000600007c20 */ /* 0x000fcc0008400000 */
[----:B------:R-:W2:Y:S01]  /*21a20*/  F2I.U32.TRUNC.NTZ R0, R0 ;  /* 0x0000000000007305 */ /* 0x000ea2000020f000 */
[----:B----4-:R-:W-:Y:S05]  /*21a30*/  @!P0 BRA `(.L_x_553) ;  /* 0x0000000000308947 */ /* 0x010fea0003800000 */
        /* <DEDUP_REMOVED lines=12> */
.L_x_553:
[----:B------:R-:W-:Y:S01]  /*21b00*/  USHF.R.U64 UR10, UR14, UR18, UR15 ;  /* 0x000000120e0a7299 */ /* 0x000fe2000800120f */
[----:B------:R-:W4:Y:S01]  /*21b10*/  LDC.64 R22, c[0x0][0x640] ;  /* 0x00019000ff167b82 */ /* 0x000f220000000a00 */
[----:B------:R-:W-:Y:S01]  /*21b20*/  USHF.R.U32.HI UR6, URZ, UR18, UR15 ;  /* 0x000000123f067299 */ /* 0x000fe2000801160f */
[----:B--2---:R-:W-:Y:S02]  /*21b30*/  IMAD.MOV R10, RZ, RZ, -R0 ;  /* 0x000000ffff0a7224 */ /* 0x004fe400078e0a00 */
[----:B-1----:R-:W-:Y:S01]  /*21b40*/  IMAD.MOV.U32 R2, RZ, RZ, R11 ;  /* 0x000000ffff027224 */ /* 0x002fe200078e000b */
[----:B------:R-:W-:Y:S01]  /*21b50*/  IADD3 R5, P0, RZ, -UR10, RZ ;  /* 0x8000000aff057c10 */ /* 0x000fe2000ff1e0ff */
[----:B---3--:R-:W-:Y:S02]  /*21b60*/  IMAD R18, R9, R10, R8 ;  /* 0x0000000a09127224 */ /* 0x008fe400078e0208 */
[----:B------:R-:W1:Y:S02]  /*21b70*/  LDC R4, c[0x0][0x618] ;  /* 0x00018600ff047b82 */ /* 0x000e640000000800 */
[----:B------:R-:W-:Y:S01]  /*21b80*/  IMAD.X R3, RZ, RZ, ~UR6, P0 ;  /* 0x80000006ff037e24 */ /* 0x000fe200080e06ff */
[----:B------:R-:W-:-:S03]  /*21b90*/  ULDC UR6, c[0x0][0x154] ;  /* 0x0000550000067ab9 */ /* 0x000fc60000000800 */
[-C--:B0-----:R-:W-:Y:S02]  /*21ba0*/  IMAD R0, R3, R6.reuse, RZ ;  /* 0x0000000603007224 */ /* 0x081fe400078e02ff */
[----:B------:R-:W0:Y:S01]  /*21bb0*/  LDC R14, c[0x0][0x608] ;  /* 0x00018200ff0e7b82 */ /* 0x000e220000000800 */
[----:B------:R-:W-:Y:S02]  /*21bc0*/  IMAD.MOV.U32 R3, RZ, RZ, R13 ;  /* 0x000000ffff037224 */ /* 0x000fe400078e000d */
[----:B------:R-:W-:-:S05]  /*21bd0*/  IMAD.WIDE.U32 R2, R5, R6, R2 ;  /* 0x0000000605027225 */ /* 0x000fca00078e0002 */
[----:B------:R-:W2:Y:S01]  /*21be0*/  LDC R20, c[0x0][0x658] ;  /* 0x00019600ff147b82 */ /* 0x000ea20000000800 */
[----:B------:R-:W-:Y:S01]  /*21bf0*/  IMAD R5, R5, R7, R0 ;  /* 0x0000000705057224 */ /* 0x000fe200078e0200 */
[----:B------:R-:W-:Y:S01]  /*21c00*/  I2FP.F32.U32 R0, R12 ;  /* 0x0000000c00007245 */ /* 0x000fe20000201000 */
[----:B------:R-:W-:Y:S01]  /*21c10*/  IMAD.MOV.U32 R7, RZ, RZ, 0x1 ;  /* 0x00000001ff077424 */ /* 0x000fe200078e00ff */
[----:B----4-:R-:W-:Y:S01]  /*21c20*/  ISETP.NE.U32.AND P0, PT, R22, RZ, PT ;  /* 0x000000ff1600720c */ /* 0x010fe20003f05070 */
[----:B------:R-:W-:Y:S02]  /*21c30*/  IMAD.IADD R3, R3, 0x1, R5 ;  /* 0x0000000103037824 */ /* 0x000fe400078e0205 */
[----:B------:R-:W-:Y:S01]  /*21c40*/  FMUL R0, R0, UR6 ;  /* 0x0000000600007c20 */ /* 0x000fe20008400000 */
[----:B------:R-:W3:Y:S01]  /*21c50*/  LDC R15, c[0x0][0x148] ;  /* 0x00005200ff0f7b82 */ /* 0x000ee20000000800 */
[----:B------:R-:W-:Y:S01]  /*21c60*/  ISETP.NE.AND.EX P0, PT, R23, RZ, PT, P0 ;  /* 0x000000ff1700720c */ /* 0x000fe20003f05300 */
[----:B------:R-:W-:Y:S01]  /*21c70*/  IMAD.MOV.U32 R5, RZ, RZ, -0x1 ;  /* 0xffffffffff057424 */ /* 0x000fe200078e00ff */
[-CC-:B-1----:R-:W-:Y:S01]  /*21c80*/  SHF.R.U64 R10, R2, R4.reuse, R3.reuse ;  /* 0x00000004020a7219 */ /* 0x182fe20000001203 */
[----:B------:R1:W4:Y:S01]  /*21c90*/  F2I.U32.TRUNC.NTZ R13, R0 ;  /* 0x00000000000d7305 */ /* 0x000322000020f000 */
[----:B------:R-:W-:-:S03]  /*21ca0*/  SHF.R.U32.HI R3, RZ, R4, R3 ;  /* 0x00000004ff037219 */ /* 0x000fc60000011603 */
[----:B------:R-:W1:Y:S01]  /*21cb0*/  LDC R16, c[0x0][0x600] ;  /* 0x00018000ff107b82 */ /* 0x000e620000000800 */
[-CC-:B0-----:R-:W-:Y:S02]  /*21cc0*/  SHF.R.U64 R8, R10, R14.reuse, R3.reuse ;  /* 0x0000000e0a087219 */ /* 0x181fe40000001203 */
[----:B------:R-:W-:-:S05]  /*21cd0*/  SHF.R.U32.HI R3, RZ, R14, R3 ;  /* 0x0000000eff037219 */ /* 0x000fca0000011603 */
[----:B------:R-:W0:Y:S01]  /*21ce0*/  LDC R17, c[0x0][0x648] ;  /* 0x00019200ff117b82 */ /* 0x000e220000000800 */
[-CC-:B--2---:R-:W-:Y:S02]  /*21cf0*/  SHF.R.U64 R11, R8, R20.reuse, R3.reuse ;  /* 0x00000014080b7219 */ /* 0x184fe40000001203 */
[-C--:B------:R-:W-:Y:S02]  /*21d00*/  SHF.L.U32 R5, R5, R20.reuse, RZ ;  /* 0x0000001405057219 */ /* 0x080fe400000006ff */
[-C--:B------:R-:W-:Y:S01]  /*21d10*/  SHF.R.U32.HI R3, RZ, R20.reuse, R3 ;  /* 0x00000014ff037219 */ /* 0x080fe20000011603 */
[----:B------:R-:W-:Y:S01]  /*21d20*/  IMAD.MOV.U32 R2, RZ, RZ, R11 ;  /* 0x000000ffff027224 */ /* 0x000fe200078e000b */
[----:B------:R-:W-:Y:S01]  /*21d30*/  SHF.L.U32 R20, R7, R20, RZ ;  /* 0x0000001407147219 */ /* 0x000fe200000006ff */
[----:B------:R-:W2:Y:S01]  /*21d40*/  LDC R19, c[0x0][0x638] ;  /* 0x00018e00ff137b82 */ /* 0x000ea20000000800 */
[----:B------:R-:W-:-:S07]  /*21d50*/  LOP3.LUT R39, RZ, R5, RZ, 0x33, !PT ;  /* 0x00000005ff277212 */ /* 0x000fce00078e33ff */
[----:B------:R-:W0:Y:S01]  /*21d60*/  LDC R21, c[0x0][0x610] ;  /* 0x00018400ff157b82 */ /* 0x000e220000000800 */
[----:B----4-:R-:W-:Y:S05]  /*21d70*/  @!P0 BRA `(.L_x_554) ;  /* 0x0000000000288947 */ /* 0x010fea0003800000 */
[----:B-1----:R-:W1:Y:S02]  /*21d80*/  LDC R0, c[0x0][0x64c] ;  /* 0x00019300ff007b82 */ /* 0x002e640000000800 */
[----:B-1----:R-:W-:-:S05]  /*21d90*/  IADD3 R7, P0, R11, R0, RZ ;  /* 0x000000000b077210 */ /* 0x002fca0007f1e0ff */
        /* <DEDUP_REMOVED lines=8> */
.L_x_554:
[----:B01----:R-:W-:Y:S01]  /*21e20*/  SHF.R.U64 R0, R2, R17, R3 ;  /* 0x0000001102007219 */ /* 0x003fe20000001203 */
[----:B------:R-:W-:Y:S01]  /*21e30*/  VIADD R3, R16, 0xffffffff ;  /* 0xffffffff10037836 */ /* 0x000fe20000000000 */
[----:B------:R-:W-:Y:S01]  /*21e40*/  LOP3.LUT R39, R8, R39, RZ, 0xc0, !PT ;  /* 0x0000002708277212 */ /* 0x000fe200078ec0ff */
[----:B------:R-:W-:Y:S02]  /*21e50*/  IMAD.MOV R13, RZ, RZ, -R13 ;  /* 0x000000ffff0d7224 */ /* 0x000fe400078e0a0d */
[----:B------:R-:W-:Y:S01]  /*21e60*/  IMAD.MOV R2, RZ, RZ, -R0 ;  /* 0x000000ffff027224 */ /* 0x000fe200078e0a00 */
[----:B------:R-:W-:Y:S01]  /*21e70*/  LOP3.LUT R3, R10, R3, RZ, 0xc0, !PT ;  /* 0x000000030a037212 */ /* 0x000fe200078ec0ff */
[----:B------:R-:W-:Y:S02]  /*21e80*/  IMAD R39, R20, R0, R39 ;  /* 0x0000000014277224 */ /* 0x000fe400078e0227 */
[----:B---3--:R-:W-:Y:S02]  /*21e90*/  @P4 IMAD R18, R15, R13, R12 ;  /* 0x0000000d0f124224 */ /* 0x008fe400078e020c */
[----:B--2---:R-:W-:-:S02]  /*21ea0*/  IMAD R0, R2, R19, R11 ;  /* 0x0000001302007224 */ /* 0x004fc400078e020b */
[----:B------:R-:W-:Y:S02]  /*21eb0*/  IMAD R39, R39, R21, R18 ;  /* 0x0000001527277224 */ /* 0x000fe400078e0212 */
[----:B------:R-:W-:Y:S02]  /*21ec0*/  IMAD R2, R0, R16, R3 ;  /* 0x0000001000027224 */ /* 0x000fe400078e0203 */
[----:B------:R-:W-:-:S03]  /*21ed0*/  IMAD.MOV.U32 R4, RZ, RZ, 0x1 ;  /* 0x00000001ff047424 */ /* 0x000fc600078e00ff */
[----:B------:R-:W-:Y:S02]  /*21ee0*/  SEL R3, R2, R39, !P4 ;  /* 0x0000002702037207 */ /* 0x000fe40006000000 */
[----:B------:R-:W-:Y:S02]  /*21ef0*/  PRMT R0, R4, 0x7610, R0 ;  /* 0x0000761004007816 */ /* 0x000fe40000000000 */
[----:B------:R-:W-:Y:S01]  /*21f00*/  SEL R39, R39, R2, !P4 ;  /* 0x0000000227277207 */ /* 0x000fe20006000000 */
[----:B------:R2:W-:Y:S06]  /*21f10*/  STL [R1+0x468], R3 ;  /* 0x0004680301007387 */ /* 0x0005ec0000100800 */
.L_x_552:
[----:B------:R3:W-:Y:S01]  /*21f20*/  STL [R1+0x46c], R39 ;  /* 0x00046c2701007387 */ /* 0x0007e20000100800 */
[----:B------:R-:W-:-:S13]  /*21f30*/  LOP3.LUT P0, RZ, R0, 0xff, RZ, 0xc0, !PT ;  /* 0x000000ff00ff7812 */ /* 0x000fda000780c0ff */
[----:B---3--:R-:W-:Y:S05]  /*21f40*/  @P0 BRA `(.L_x_555) ;  /* 0xfffffdf000f40947 */ /* 0x008fea000383ffff */
[----:B------:R-:W-:Y:S05]  /*21f50*/  EXIT ;  /* 0x000000000000794d */ /* 0x000fea0003800000 */
.L_x_7:
[----:B0-----:R-:W2:Y:S01]  /*21f60*/  LDL R16, [R1+0x464] ;  /* 0x0004640001107983 */ /* 0x001ea20000100800 */
[----:B------:R-:W-:-:S03]  /*21f70*/  ULDC.64 UR4, c[0x0][0x650] ;  /* 0x0001940000047ab9 */ /* 0x000fc60000000a00 */
[----:B------:R-:W3:Y:S01]  /*21f80*/  LDL R20, [R1+0x460] ;  /* 0x0004600001147983 */ /* 0x000ee20000100800 */
[----:B------:R-:W-:Y:S01]  /*21f90*/  PRMT R0, RZ, 0x7610, R0 ;  /* 0x00007610ff007816 */ /* 0x000fe20000000000 */
[----:B------:R-:W-:Y:S02]  /*21fa0*/  IMAD.MOV.U32 R5, RZ, RZ, -0x1 ;  /* 0xffffffffff057424 */ /* 0x000fe400078e00ff */
[----:B------:R-:W-:Y:S02]  /*21fb0*/  IMAD.MOV.U32 R4, RZ, RZ, -0x1 ;  /* 0xffffffffff047424 */ /* 0x000fe400078e00ff */
[----:B------:R-:W-:Y:S01]  /*21fc0*/  IMAD.MOV.U32 R10, RZ, RZ, -0x1 ;  /* 0xffffffffff0a7424 */ /* 0x000fe200078e00ff */
[----:B--2---:R-:W-:-:S04]  /*21fd0*/  ISETP.GE.U32.AND P0, PT, R16, UR4, PT ;  /* 0x0000000410007c0c */ /* 0x004fc8000bf06070 */
[----:B---3--:R-:W-:-:S13]  /*21fe0*/  ISETP.GE.U32.AND.EX P0, PT, R20, UR5, PT, P0 ;  /* 0x0000000514007c0c */ /* 0x008fda000bf06100 */
[----:B------:R-:W-:Y:S05]  /*21ff0*/  @P0 BRA `(.L_x_556) ;  /* 0x0000000400300947 */ /* 0x000fea0003800000 */
[----:B------:R-:W0:Y:S01]  /*22000*/  LDC.64 R14, c[0x0][0x628] ;  /* 0x00018a00ff0e7b82 */ /* 0x000e220000000a00 */
[----:B------:R-:W-:Y:S02]  /*22010*/  IMAD.MOV.U32 R8, RZ, RZ, R16 ;  /* 0x000000ffff087224 */ /* 0x000fe400078e0010 */
[----:B------:R-:W-:-:S05]  /*22020*/  IMAD.MOV.U32 R9, RZ, RZ, R20 ;  /* 0x000000ffff097224 */ /* 0x000fca00078e0014 */
[----:B------:R-:W1:Y:S08]  /*22030*/  LDC R10, c[0x0][0x630] ;  /* 0x00018c00ff0a7b82 */ /* 0x000e700000000800 */
[----:B------:R-:W2:Y:S01]  /*22040*/  LDC.64 R18, c[0x0][0x620] ;  /* 0x00018800ff127b82 */ /* 0x000ea20000000a00 */
[----:B0-----:R-:W-:-:S04]  /*22050*/  ISETP.NE.U32.AND P0, PT, R14, RZ, PT ;  /* 0x000000ff0e00720c */ /* 0x001fc80003f05070 */
[----:B------:R-:W-:-:S13]  /*22060*/  ISETP.NE.AND.EX P0, PT, R15, RZ, PT, P0 ;  /* 0x000000ff0f00720c */ /* 0x000fda0003f05300 */
[----:B-12---:R-:W-:Y:S05]  /*22070*/  @!P0 BRA `(.L_x_557) ;  /* 0x0000000000288947 */ /* 0x006fea0003800000 */
[----:B------:R-:W0:Y:S02]  /*22080*/  LDC R0, c[0x0][0x634] ;  /* 0x00018d00ff007b82 */ /* 0x000e240000000800 */
[----:B0-----:R-:W-:-:S05]  /*22090*/  IADD3 R9, P0, R16, R0, RZ ;  /* 0x0000000010097210 */ /* 0x001fca0007f1e0ff */
        /* <DEDUP_REMOVED lines=8> */
.L_x_557:
[----:B------:R-:W0:Y:S01]  /*22120*/  LDC.64 R22, c[0x0][0x640] ;  /* 0x00019000ff167b82 */ /* 0x000e220000000a00 */
[-CC-:B------:R-:W-:Y:S01]  /*22130*/  SHF.R.U64 R14, R8, R10.reuse, R9.reuse ;  /* 0x0000000a080e7219 */ /* 0x180fe20000001209 */
[----:B------:R-:W-:Y:S01]  /*22140*/  IMAD.MOV.U32 R4, RZ, RZ, R16 ;  /* 0x000000ffff047224 */ /* 0x000fe200078e0010 */
[----:B------:R-:W-:Y:S01]  /*22150*/  SHF.R.U32.HI R0, RZ, R10, R9 ;  /* 0x0000000aff007219 */ /* 0x000fe20000011609 */
[----:B------:R-:W-:Y:S01]  /*22160*/  IMAD.MOV.U32 R24, RZ, RZ, 0x1 ;  /* 0x00000001ff187424 */ /* 0x000fe200078e00ff */
[----:B------:R-:W-:-:S03]  /*22170*/  IADD3 R7, P0, RZ, -R14, RZ ;  /* 0x8000000eff077210 */ /* 0x000fc60007f1e0ff */
[----:B------:R-:W1:Y:S02]  /*22180*/  LDC R6, c[0x0][0x618] ;  /* 0x00018600ff067b82 */ /* 0x000e640000000800 */
[----:B------:R-:W-:-:S04]  /*22190*/  IMAD.X R5, RZ, RZ, ~R0, P0 ;  /* 0x000000ffff057224 */ /* 0x000fc800000e0e00 */
[-C--:B------:R-:W-:Y:S02]  /*221a0*/  IMAD R0, R5, R18.reuse, RZ ;  /* 0x0000001205007224 */ /* 0x080fe400078e02ff */
[----:B------:R-:W2:Y:S01]  /*221b0*/  LDC R8, c[0x0][0x608] ;  /* 0x00018200ff087b82 */ /* 0x000ea20000000800 */
[----:B------:R-:W-:Y:S02]  /*221c0*/  IMAD.MOV.U32 R5, RZ, RZ, R20 ;  /* 0x000000ffff057224 */ /* 0x000fe400078e0014 */
[----:B------:R-:W-:-:S05]  /*221d0*/  IMAD.WIDE.U32 R4, R7, R18, R4 ;  /* 0x0000001207047225 */ /* 0x000fca00078e0004 */
[----:B------:R-:W3:Y:S01]  /*221e0*/  LDC R21, c[0x0][0x658] ;  /* 0x00019600ff157b82 */ /* 0x000ee20000000800 */
[----:B------:R-:W-:Y:S01]  /*221f0*/  IMAD R7, R7, R19, R0 ;  /* 0x0000001307077224 */ /* 0x000fe200078e0200 */
[----:B0-----:R-:W-:-:S03]  /*22200*/  ISETP.NE.U32.AND P0, PT, R22, RZ, PT ;  /* 0x000000ff1600720c */ /* 0x001fc60003f05070 */
[----:B------:R-:W-:Y:S01]  /*22210*/  IMAD.IADD R5, R5, 0x1, R7 ;  /* 0x0000000105057824 */ /* 0x000fe200078e0207 */
[----:B------:R-:W-:Y:S02]  /*22220*/  ISETP.NE.AND.EX P0, PT, R23, RZ, PT, P0 ;  /* 0x000000ff1700720c */ /* 0x000fe40003f05300 */
[----:B------:R-:W0:Y:S02]  /*22230*/  LDC R16, c[0x0][0x600] ;  /* 0x00018000ff107b82 */ /* 0x000e240000000800 */
[-CC-:B-1----:R-:W-:Y:S01]  /*22240*/  SHF.R.U64 R10, R4, R6.reuse, R5.reuse ;  /* 0x00000006040a7219 */ /* 0x182fe20000001205 */
[----:B------:R-:W-:Y:S01]  /*22250*/  IMAD.MOV.U32 R4, RZ, RZ, -0x1 ;  /* 0xffffffffff047424 */ /* 0x000fe200078e00ff */
[----:B------:R-:W-:-:S04]  /*22260*/  SHF.R.U32.HI R5, RZ, R6, R5 ;  /* 0x00000006ff057219 */ /* 0x000fc80000011605 */
[----:B------:R-:W1:Y:S01]  /*22270*/  LDC R18, c[0x0][0x648] ;  /* 0x00019200ff127b82 */ /* 0x000e620000000800 */
[-CC-:B--2---:R-:W-:Y:S02]  /*22280*/  SHF.R.U64 R17, R10, R8.reuse, R5.reuse ;  /* 0x000000080a117219 */ /* 0x184fe40000001205 */
[----:B------:R-:W-:-:S05]  /*22290*/  SHF.R.U32.HI R0, RZ, R8, R5 ;  /* 0x00000008ff007219 */ /* 0x000fca0000011605 */
[----:B------:R-:W2:Y:S01]  /*222a0*/  LDC R20, c[0x0][0x638] ;  /* 0x00018e00ff147b82 */ /* 0x000ea20000000800 */
[-C--:B---3--:R-:W-:Y:S02]  /*222b0*/  SHF.L.U32 R4, R4, R21.reuse, RZ ;  /* 0x0000001504047219 */ /* 0x088fe400000006ff */
[-CC-:B------:R-:W-:Y:S02]  /*222c0*/  SHF.R.U64 R19, R17, R21.reuse, R0.reuse ;  /* 0x0000001511137219 */ /* 0x180fe40000001200 */
[----:B------:R-:W-:Y:S02]  /*222d0*/  LOP3.LUT R26, RZ, R4, RZ, 0x33, !PT ;  /* 0x00000004ff1a7212 */ /* 0x000fe400078e33ff */
[----:B------:R-:W-:Y:S01]  /*222e0*/  SHF.R.U32.HI R5, RZ, R21, R0 ;  /* 0x00000015ff057219 */ /* 0x000fe20000011600 */
[----:B------:R-:W3:Y:S01]  /*222f0*/  LDC R25, c[0x0][0x610] ;  /* 0x00018400ff197b82 */ /* 0x000ee20000000800 */
[----:B------:R-:W-:Y:S01]  /*22300*/  IMAD.MOV.U32 R4, RZ, RZ, R19 ;  /* 0x000000ffff047224 */ /* 0x000fe200078e0013 */
[----:B------:R-:W-:Y:S06]  /*22310*/  @!P0 BRA `(.L_x_558) ;  /* 0x0000000000288947 */ /* 0x000fec0003800000 */
        /* <DEDUP_REMOVED lines=10> */
.L_x_558:
[----:B-1----:R-:W-:Y:S01]  /*223c0*/  SHF.R.U64 R3, R4, R18, R5 ;  /* 0x0000001204037219 */ /* 0x002fe20000001205 */
[----:B0-----:R-:W-:Y:S01]  /*223d0*/  VIADD R5, R16, 0xffffffff ;  /* 0xffffffff10057836 */ /* 0x001fe20000000000 */
[----:B------:R-:W-:Y:S01]  /*223e0*/  SHF.L.U32 R24, R24, R21, RZ ;  /* 0x0000001518187219 */ /* 0x000fe200000006ff */
[----:B------:R-:W-:Y:S01]  /*223f0*/  @P4 IMAD R11, R13, R12, R2 ;  /* 0x0000000c0d0b4224 */ /* 0x000fe200078e0202 */
[----:B------:R-:W-:Y:S01]  /*22400*/  LOP3.LUT R0, R17, R26, RZ, 0xc0, !PT ;  /* 0x0000001a11007212 */ /* 0x000fe200078ec0ff */
[----:B------:R-:W-:-:S04]  /*22410*/  IMAD.MOV R4, RZ, RZ, -R3 ;  /* 0x000000ffff047224 */ /* 0x000fc800078e0a03 */
[----:B------:R-:W-:Y:S01]  /*22420*/  IMAD R2, R24, R3, R0 ;  /* 0x0000000318027224 */ /* 0x000fe200078e0200 */
[----:B------:R-:W-:Y:S01]  /*22430*/  LOP3.LUT R3, R10, R5, RZ, 0xc0, !PT ;  /* 0x000000050a037212 */ /* 0x000fe200078ec0ff */
[----:B--2---:R-:W-:Y:S02]  /*22440*/  IMAD R0, R4, R20, R19 ;  /* 0x0000001404007224 */ /* 0x004fe400078e0213 */
[----:B---3--:R-:W-:Y:S02]  /*22450*/  IMAD R5, R2, R25, R11 ;  /* 0x0000001902057224 */ /* 0x008fe400078e020b */
[----:B------:R-:W-:Y:S02]  /*22460*/  IMAD.MOV.U32 R4, RZ, RZ, 0x1 ;  /* 0x00000001ff047424 */ /* 0x000fe400078e00ff */
[----:B------:R-:W-:Y:S02]  /*22470*/  IMAD R2, R0, R16, R3 ;  /* 0x0000001000027224 */ /* 0x000fe400078e0203 */
[----:B------:R-:W-:Y:S01]  /*22480*/  IMAD.MOV.U32 R10, RZ, RZ, R14 ;  /* 0x000000ffff0a7224 */ /* 0x000fe200078e000e */
[----:B------:R-:W-:-:S02]  /*22490*/  PRMT R0, R4, 0x7610, R0 ;  /* 0x0000761004007816 */ /* 0x000fc40000000000 */
[----:B------:R-:W-:Y:S02]  /*224a0*/  SEL R4, R2, R5, !P4 ;  /* 0x0000000502047207 */ /* 0x000fe40006000000 */
[----:B------:R-:W-:-:S07]  /*224b0*/  SEL R5, R5, R2, !P4 ;  /* 0x0000000205057207 */ /* 0x000fce0006000000 */
.L_x_556:
[----:B------:R-:W-:-:S08]  /*224c0*/  NOP ;  /* 0x0000000000007918 */ /* 0x000fd00000000000 */
[----:B------:R-:W0:-:S00]  /*224d0*/  USETMAXREG.DEALLOC.CTAPOOL 0x18 ;  /* 0x00000018000079c8 */ /* 0x000e0000080e0500 */
[----:B------:R-:W-:-:S13]  /*224e0*/  ISETP.NE.AND P0, PT, RZ, UR8, PT ;  /* 0x00000008ff007c0c */ /* 0x000fda000bf05270 */
[----:B------:R-:W-:Y:S05]  /*224f0*/  @P0 EXIT ;  /* 0x000000000000094d */ /* 0x000fea0003800000 */
[----:B0-----:R-:W-:Y:S01]  /*22500*/  LOP3.LUT P0, RZ, R0, 0xff, RZ, 0xc0, !PT ;  /* 0x000000ff00ff7812 */ /* 0x001fe2000780c0ff */
[----:B------:R-:W-:Y:S02]  /*22510*/  IMAD.MOV.U32 R6, RZ, RZ, 0x1 ;  /* 0x00000001ff067424 */ /* 0x000fe400078e00ff */
[----:B------:R-:W-:-:S10]  /*22520*/  IMAD.MOV.U32 R7, RZ, RZ, RZ ;  /* 0x000000ffff077224 */ /* 0x000fd400078e00ff */
[----:B------:R-:W-:Y:S05]  /*22530*/  @!P0 BRA `(.L_x_559) ;  /* 0x0000000c008c8947 */ /* 0x000fea0003800000 */
[----:B------:R-:W0:Y:S01]  /*22540*/  LDC R0, c[0x0][0x28c] ;  /* 0x0000a300ff007b82 */ /* 0x000e220000000800 */
[----:B------:R-:W-:Y:S01]  /*22550*/  ULDC UR5, c[0x0][0x658] ;  /* 0x0001960000057ab9 */ /* 0x000fe20000000800 */
[----:B------:R-:W-:Y:S01]  /*22560*/  UMOV UR9, 0xffffffff ;  /* 0xffffffff00097882 */ /* 0x000fe20000000000 */
[----:B------:R-:W-:Y:S01]  /*22570*/  UMOV UR11, 0x1 ;  /* 0x00000001000b7882 */ /* 0x000fe20000000000 */
[----:B------:R-:W-:Y:S01]  /*22580*/  USHF.L.U32 UR9, UR9, UR5, URZ ;  /* 0x0000000509097299 */ /* 0x000fe2000800063f */
[----:B------:R-:W-:Y:S01]  /*22590*/  BSSY B0, `(.L_x_559) ;  /* 0x00000dd000007945 */ /* 0x000fe20003800000 */
[----:B------:R-:W-:Y:S01]  /*225a0*/  ULDC UR7, c[0x0][0xc] ;  /* 0x0000030000077ab9 */ /* 0x000fe20000000800 */
[----:B------:R-:W-:Y:S01]  /*225b0*/  ULDC UR10, c[0x0][0x10] ;  /* 0x00000400000a7ab9 */ /* 0x000fe20000000800 */
[----:B------:R-:W1:Y:S01]  /*225c0*/  S2UR UR6, SR_CgaCtaId ;  /* 0x00000000000679c3 */ /* 0x000e620000008800 */
[----:B------:R-:W-:Y:S01]  /*225d0*/  ULOP3.LUT UR15, URZ, UR9, URZ, 0x33, !UPT ;  /* 0x000000093f0f7292 */ /* 0x000fe2000f8e333f */
[----:B------:R-:W-:Y:S01]  /*225e0*/  IMAD.MOV.U32 R9, RZ, RZ, 0x1 ;  /* 0x00000001ff097424 */ /* 0x000fe200078e00ff */
[----:B------:R-:W-:Y:S01]  /*225f0*/  ULDC UR4, c[0x0][0x600] ;  /* 0x0001800000047ab9 */ /* 0x000fe20000000800 */
[----:B------:R-:W-:Y:S01]  /*22600*/  IMAD.MOV.U32 R6, RZ, RZ, 0x1 ;  /* 0x00000001ff067424 */ /* 0x000fe200078e00ff */
[----:B------:R-:W-:Y:S01]  /*22610*/  UMOV UR18, 0x5 ;  /* 0x0000000500127882 */ /* 0x000fe20000000000 */
[----:B------:R-:W-:Y:S01]  /*22620*/  IMAD.MOV.U32 R7, RZ, RZ, RZ ;  /* 0x000000ffff077224 */ /* 0x000fe200078e00ff */
[----:B------:R-:W-:-:S02]  /*22630*/  ULOP3.LUT UR27, UR13, 0x2, URZ, 0xfc, !UPT ;  /* 0x000000020d1b7892 */ /* 0x000fc4000f8efc3f */
[----:B------:R-:W-:Y:S02]  /*22640*/  UIADD3 UR4, UR4, -0x1, URZ ;  /* 0xffffffff04047890 */ /* 0x000fe4000fffe03f */
[----:B------:R-:W-:Y:S01]  /*22650*/  USHF.L.U32 UR5, UR11, UR5, URZ ;  /* 0x000000050b057299 */ /* 0x000fe2000800063f */
[----:B------:R-:W-:Y:S01]  /*22660*/  ULDC.64 UR28, c[0x0][0x198] ;  /* 0x00006600001c7ab9 */ /* 0x000fe20000000a00 */
[----:B0-----:R-:W-:-:S05]  /*22670*/  VIADD R0, R0, 0x1f ;  /* 0x0000001f00007836 */ /* 0x001fca0000000000 */
[----:B------:R-:W-:Y:S01]  /*22680*/  SHF.R.S32.HI R3, RZ, 0x1f, R0 ;  /* 0x0000001fff037819 */ /* 0x000fe20000011400 */
[----:B-1----:R-:W-:-:S03]  /*22690*/  ULOP3.LUT UR8, UR6, 0x1, URZ, 0xc0, !UPT ;  /* 0x0000000106087892 */ /* 0x002fc6000f8ec03f */
[----:B------:R-:W-:Y:S01]  /*226a0*/  LEA.HI R0, R3, R0, RZ, 0x5 ;  /* 0x0000000003007211 */ /* 0x000fe200078f28ff */
[----:B------:R-:W-:Y:S02]  /*226b0*/  USHF.R.U32.HI UR30, URZ, 0x1, UR6 ;  /* 0x000000013f1e7899 */ /* 0x000fe40008011606 */
[----:B------:R-:W-:Y:S01]  /*226c0*/  USHF.L.U32 UR14, UR6, 0x7, URZ ;  /* 0x00000007060e7899 */ /* 0x000fe2000800063f */
[----:B------:R-:W-:Y:S01]  /*226d0*/  SHF.R.S32.HI R0, RZ, 0x5, R0 ;  /* 0x00000005ff007819 */ /* 0x000fe20000011400 */
[----:B------:R-:W-:Y:S02]  /*226e0*/  USHF.L.U32 UR31, UR6, 0xc, URZ ;  /* 0x0000000c061f7899 */ /* 0x000fe4000800063f */
[----:B------:R-:W-:Y:S02]  /*226f0*/  ULOP3.LUT UR6, UR6, 0xfffffffe, URZ, 0xc0, !UPT ;  /* 0xfffffffe06067892 */ /* 0x000fe4000f8ec03f */
[----:B------:R-:W-:Y:S01]  /*22700*/  UISETP.GT.U32.AND UP0, UPT, UR8, 0xffff, UPT ;  /* 0x0000ffff0800788c */ /* 0x000fe2000bf04070 */
[----:B------:R-:W-:Y:S01]  /*22710*/  VIADD R15, R0, 0x1 ;  /* 0x00000001000f7836 */ /* 0x000fe20000000000 */
[----:B------:R-:W-:-:S02]  /*22720*/  USHF.L.U32 UR16, UR11, UR6, URZ ;  /* 0x000000060b107299 */ /* 0x000fc4000800063f */
[----:B------:R-:W-:Y:S02]  /*22730*/  ULOP3.LUT UR9, UR6, 0x1, URZ, 0xfc, !UPT ;  /* 0x0000000106097892 */ /* 0x000fe4000f8efc3f */
[----:B------:R-:W-:Y:S02]  /*22740*/  UIMAD.WIDE.U32 UR6, UR7, UR10, URZ ;  /* 0x0000000a070672a5 */ /* 0x000fe4000f8e003f */
[----:B------:R-:W-:Y:S01]  /*22750*/  USEL UR8, UR8, 0xffff, !UP0 ;  /* 0x0000ffff08087887 */ /* 0x000fe2000c000000 */
[----:B------:R-:W-:Y:S01]  /*22760*/  ULDC UR10, c[0x0][0x14] ;  /* 0x00000500000a7ab9 */ /* 0x000fe20000000800 */
[----:B------:R-:W-:Y:S02]  /*22770*/  USHF.L.U32 UR9, UR11, UR9, URZ ;  /* 0x000000090b097299 */ /* 0x000fe4000800063f */
[----:B------:R-:W-:Y:S02]  /*22780*/  UIMAD.WIDE.U32 UR24, UR6, UR10, URZ ;  /* 0x0000000a061872a5 */ /* 0x000fe4000f8e003f */
[----:B------:R-:W-:-:S02]  /*22790*/  UIMAD UR17, UR7, UR10, URZ ;  /* 0x0000000a071172a4 */ /* 0x000fc4000f8e023f */
[----:B------:R-:W-:Y:S02]  /*227a0*/  ULOP3.LUT UR8, UR8, 0xffff, URZ, 0xc0, !UPT ;  /* 0x0000ffff08087892 */ /* 0x000fe4000f8ec03f */
[----:B------:R-:W-:Y:S02]  /*227b0*/  ULOP3.LUT UR14, UR14, 0x80, URZ, 0xc0, !UPT ;  /* 0x000000800e0e7892 */ /* 0x000fe4000f8ec03f */
[----:B------:R-:W-:Y:S02]  /*227c0*/  ULOP3.LUT UR16, UR16, UR9, URZ, 0xfc, !UPT ;  /* 0x0000000910107292 */ /* 0x000fe4000f8efc3f */
[----:B------:R-:W-:Y:S02]  /*227d0*/  UIADD3 UR17, UR25, UR17, URZ ;  /* 0x0000001119117290 */ /* 0x000fe4000fffe03f */
[----:B------:R-:W-:-:S12]  /*227e0*/  USHF.L.U32 UR18, UR18, UR8, URZ ;  /* 0x0000000812127299 */ /* 0x000fd8000800063f */
.L_x_570:
[----:B------:R-:W-:-:S03]  /*227f0*/  UMOV UR6, 0xffffffff ;  /* 0xffffffff00067882 */ /* 0x000fc60000000000 */
[----:B------:R-:W-:Y:S05]  /*22800*/  BRA.DIV UR6, `(.L_x_560) ;  /* 0x0000000e06f87947 */ /* 0x000fea000b800000 */
[----:B------:R-:W-:-:S13]  /*22810*/  ELECT P0, URZ, PT ;  /* 0x00000000003f782f */ /* 0x000fda0003800000 */
.L_x_582:
[----:B------:R-:W0:Y:S01]  /*22820*/  LDC R2, c[0x0][0x28c] ;  /* 0x0000a300ff027b82 */ /* 0x000e220000000800 */
[----:B------:R-:W-:Y:S01]  /*22830*/  BSSY B1, `(.L_x_561) ;  /* 0x000003c000017945 */ /* 0x000fe20003800000 */
[----:B0-----:R-:W-:-:S13]  /*22840*/  ISETP.LT.OR P0, PT, R2, 0x1, !P0 ;  /* 0x000000010200780c */ /* 0x001fda0004701670 */
[----:B------:R-:W-:Y:S05]  /*22850*/  @P0 BRA `(.L_x_562) ;  /* 0x0000000000e40947 */ /* 0x000fea0003800000 */
[----:B------:R-:W-:Y:S01]  /*22860*/  LEA R2, R5, UR30, 0x1 ;  /* 0x0000001e05027c11 */ /* 0x000fe2000f8e08ff */
[----:B------:R-:W-:Y:S01]  /*22870*/  IMAD.MOV.U32 R13, RZ, RZ, RZ ;  /* 0x000000ffff0d7224 */ /* 0x000fe200078e00ff */
[----:B------:R-:W-:Y:S01]  /*22880*/  LEA R4, R4, UR14, 0x8 ;  /* 0x0000000e04047c11 */ /* 0x000fe2000f8e40ff */
[----:B------:R-:W-:Y:S02]  /*22890*/  IMAD.MOV.U32 R3, RZ, RZ, R15 ;  /* 0x000000ffff037224 */ /* 0x000fe400078e000f */
[----:B------:R-:W-:Y:S02]  /*228a0*/  IMAD.SHL.U32 R2, R2, 0x80, RZ ;  /* 0x0000008002027824 */ /* 0x000fe400078e00ff */
[----:B------:R-:W-:Y:S02]  /*228b0*/  IMAD.MOV.U32 R5, RZ, RZ, R6 ;  /* 0x000000ffff057224 */ /* 0x000fe400078e0006 */
[----:B------:R-:W-:-:S07]  /*228c0*/  IMAD.MOV.U32 R8, RZ, RZ, R7 ;  /* 0x000000ffff087224 */ /* 0x000fce00078e0007 */
.L_x_565:
[----:B------:R-:W0:Y:S01]  /*228d0*/  S2R R12, SR_CgaCtaId ;  /* 0x00000000000c7919 */ /* 0x000e220000008800 */
[----:B------:R-:W-:Y:S01]  /*228e0*/  MOV R11, 0x400 ;  /* 0x00000400000b7802 */ /* 0x000fe20000000f00 */
[----:B------:R-:W1:Y:S03]  /*228f0*/  S2R R14, SR_TID.X ;  /* 0x00000000000e7919 */ /* 0x000e660000002100 */
[----:B0-----:R-:W-:Y:S02]  /*22900*/  LEA R17, R12, R11, 0x18 ;  /* 0x0000000b0c117211 */ /* 0x001fe400078ec0ff */
[----:B------:R-:W-:Y:S02]  /*22910*/  SHF.L.U32 R11, R5, 0x1f, RZ ;  /* 0x0000001f050b7819 */ /* 0x000fe400000006ff */
[----:B-1----:R-:W-:Y:S01]  /*22920*/  LOP3.LUT P1, RZ, R14, 0x7f, RZ, 0xc0, !PT ;  /* 0x0000007f0eff7812 */ /* 0x002fe2000782c0ff */
[----:B------:R-:W-:-:S04]  /*22930*/  IMAD R12, R8, 0x8, R17 ;  /* 0x00000008080c7824 */ /* 0x000fc800078e0211 */
[----:B------:R-:W0:Y:S02]  /*22940*/  SYNCS.PHASECHK.TRANS64.TRYWAIT P0, [R12+URZ+0x28], R11 ;  /* 0x0000280b0c0075a7 */ /* 0x000e24000800017f */
[----:B0-----:R-:W-:Y:S06]  /*22950*/  @!P0 BRA `(.L_x_563) ;  /* 0x0000000c00c48947 */ /* 0x001fec0003800000 */
.L_x_583:
[----:B0-----:R-:W0:Y:S01]  /*22960*/  @!P1 LDC R11, c[0x0][0x500] ;  /* 0x00014000ff0b9b82 */ /* 0x001e220000000800 */
[----:B------:R-:W-:-:S04]  /*22970*/  UPRMT UR6, UR27, 0x9910, URZ ;  /* 0x000099101b067896 */ /* 0x000fc8000800003f */
[----:B------:R-:W-:-:S06]  /*22980*/  UISETP.NE.AND UP0, UPT, UR6, 0x2, UPT ;  /* 0x000000020600788c */ /* 0x000fcc000bf05270 */
[----:B------:R-:W-:Y:S01]  /*22990*/  PLOP3.LUT P0, PT, PT, PT, UP0, 0x80, 0x0 ;  /* 0x000000000000781c */ /* 0x000fe20003f0f008 */
[----:B0-----:R0:W-:-:S12]  /*229a0*/  @!P1 SYNCS.ARRIVE.TRANS64 RZ, [R12+URZ], R11 ;  /* 0x0000000b0cff99a7 */ /* 0x0011d8000800003f */
[----:B------:R-:W-:Y:S05]  /*229b0*/  @P0 BRA `(.L_x_564) ;  /* 0x0000000000040947 */ /* 0x000fea0003800000 */
[----:B------:R-:W-:Y:S01]  /*229c0*/  BPT.TRAP 0x1 ;  /* 0x000000040000795c */ /* 0x000fe20000300000 */
.L_x_564:
[----:B------:R-:W-:Y:S01]  /*229d0*/  R2UR UR7, R8 ;  /* 0x00000000080772ca */ /* 0x000fe200000e0000 */
[----:B------:R-:W-:Y:S01]  /*229e0*/  VIADD R3, R3, 0xffffffff ;  /* 0xffffffff03037836 */ /* 0x000fe20000000000 */
[----:B------:R-:W-:Y:S01]  /*229f0*/  R2UR UR22, R17 ;  /* 0x00000000111672ca */ /* 0x000fe200000e0000 */
[----:B------:R-:W-:Y:S01]  /*22a00*/  UIADD3 UR6, UP0, UR28, 0xf0, URZ ;  /* 0x000000f01c067890 */ /* 0x000fe2000ff1e03f */
[----:B------:R-:W-:Y:S01]  /*22a10*/  R2UR UR23, R2 ;  /* 0x00000000021772ca */ /* 0x000fe200000e0000 */
[----:B------:R-:W-:Y:S01]  /*22a20*/  UIADD3 UR34, UP1, UR28, 0x1f0, URZ ;  /* 0x000001f01c227890 */ /* 0x000fe2000ff3e03f */
[----:B------:R-:W-:Y:S01]  /*22a30*/  R2UR UR9, R12 ;  /* 0x000000000c0972ca */ /* 0x000fe200000e0000 */
[----:B------:R-:W-:Y:S01]  /*22a40*/  UPRMT UR19, URZ, 0x5410, UR18 ;  /* 0x000054103f137896 */ /* 0x000fe20008000012 */
[----:B------:R-:W-:Y:S01]  /*22a50*/  R2UR UR10, R13 ;  /* 0x000000000d0a72ca */ /* 0x000fe200000e0000 */
[----:B------:R-:W-:Y:S01]  /*22a60*/  VIADD R8, R8, 0x1 ;  /* 0x0000000108087836 */ /* 0x000fe20000000000 */
[----:B------:R-:W-:Y:S01]  /*22a70*/  R2UR UR12, R10 ;  /* 0x000000000a0c72ca */ /* 0x000fe200000e0000 */
[----:B------:R-:W-:Y:S01]  /*22a80*/  UPRMT UR32, URZ, 0x5410, UR16 ;  /* 0x000054103f207896 */ /* 0x000fe20008000010 */
[----:B------:R-:W-:Y:S01]  /*22a90*/  R2UR UR26, R4 ;  /* 0x00000000041a72ca */ /* 0x000fe200000e0000 */
[----:B------:R-:W-:Y:S01]  /*22aa0*/  USHF.L.U32 UR7, UR7, 0xd, URZ ;  /* 0x0000000d07077899 */ /* 0x000fe2000800063f */
[----:B------:R-:W-:Y:S01]  /*22ab0*/  ISETP.GT.AND P1, PT, R3, 0x1, PT ;  /* 0x000000010300780c */ /* 0x000fe20003f24270 */
[----:B------:R-:W-:Y:S01]  /*22ac0*/  UIADD3.X UR35, URZ, UR29, URZ, UP1, !UPT ;  /* 0x0000001d3f237290 */ /* 0x000fe20008ffe43f */
[C---:B------:R-:W-:Y:S01]  /*22ad0*/  ISETP.NE.AND P0, PT, R8.reuse, 0x5, PT ;  /* 0x000000050800780c */ /* 0x040fe20003f05270 */
[----:B------:R-:W-:Y:S01]  /*22ae0*/  ULEA UR8, UR30, UR7, 0xc ;  /* 0x000000071e087291 */ /* 0x000fe2000f8e603f */
[----:B------:R-:W-:Y:S01]  /*22af0*/  VIADD R13, R13, 0x20 ;  /* 0x000000200d0d7836 */ /* 0x000fe20000000000 */
[----:B------:R-:W-:Y:S01]  /*22b00*/  ULOP3.LUT UR11, UR7, 0x1000, UR31, 0xf8, !UPT ;  /* 0x00001000070b7892 */ /* 0x000fe2000f8ef81f */
[----:B0-----:R-:W-:Y:S01]  /*22b10*/  SEL R12, RZ, 0x1, P0 ;  /* 0x00000001ff0c7807 */ /* 0x001fe20000000000 */
[----:B------:R-:W-:Y:S01]  /*22b20*/  UIADD3 UR8, UR22, 0x100, UR8 ;  /* 0x0000010016087890 */ /* 0x000fe2000fffe008 */
[----:B------:R-:W-:Y:S01]  /*22b30*/  SEL R8, R8, RZ, P0 ;  /* 0x000000ff08087207 */ /* 0x000fe20000000000 */
[----:B------:R-:W-:Y:S01]  /*22b40*/  UIADD3.X UR7, URZ, UR29, URZ, UP0, !UPT ;  /* 0x0000001d3f077290 */ /* 0x000fe200087fe43f */
[----:B------:R-:W-:Y:S01]  /*22b50*/  LOP3.LUT R5, R5, R12, RZ, 0x3c, !PT ;  /* 0x0000000c05057212 */ /* 0x000fe200078e3cff */
[----:B------:R-:W-:Y:S01]  /*22b60*/  UIADD3 UR22, UR22, 0xa100, UR11 ;  /* 0x0000a10016167890 */ /* 0x000fe2000fffe00b */
[----:B------:R-:W-:Y:S01]  /*22b70*/  UMOV UR20, 0x0 ;  /* 0x0000000000147882 */ /* 0x000fe20000000000 */
[----:B------:R-:W-:Y:S01]  /*22b80*/  UMOV UR21, 0x10000000 ;  /* 0x1000000000157882 */ /* 0x000fe20000000000 */
[----:B------:R-:W-:-:S04]  /*22b90*/  UMOV UR11, UR23 ;  /* 0x00000017000b7c82 */ /* 0x000fc80008000000 */
[----:B------:R0:W-:Y:S02]  /*22ba0*/  UTMALDG.3D.MULTICAST [UR8], [UR6], UR19, desc[UR20] ;  /* 0x00001408060073b4 */ /* 0x0001e40008011813 */
[----:B0-----:R-:W-:Y:S01]  /*22bb0*/  UMOV UR8, UR22 ;  /* 0x0000001600087c82 */ /* 0x001fe20008000000 */
[----:B------:R-:W-:Y:S02]  /*22bc0*/  UMOV UR11, UR26 ;  /* 0x0000001a000b7c82 */ /* 0x000fe40008000000 */
[----:B------:R0:W-:Y:S02]  /*22bd0*/  UTMALDG.3D.MULTICAST [UR8], [UR34], UR32, desc[UR20] ;  /* 0x00001408220073b4 */ /* 0x0001e40008011820 */
[----:B0-----:R-:W-:Y:S05]  /*22be0*/  @P1 BRA `(.L_x_565) ;  /* 0xfffffffc00381947 */ /* 0x001fea000383ffff */
.L_x_562:
[----:B------:R-:W-:Y:S05]  /*22bf0*/  BSYNC B1 ;  /* 0x0000000000017941 */ /* 0x000fea0003800000 */
.L_x_561:
[----:B------:R-:W2:Y:S01]  /*22c00*/  LDL.LU R16, [R1+0x460] ;  /* 0x0004600001107983 */ /* 0x000ea20000300800 */
[----:B------:R-:W-:Y:S01]  /*22c10*/  LOP3.LUT P0, RZ, R9, 0xff, RZ, 0xc0, !PT ;  /* 0x000000ff09ff7812 */ /* 0x000fe2000780c0ff */
[C---:B------:R-:W-:Y:S01]  /*22c20*/  IMAD.IADD R4, R0.reuse, 0x1, R7 ;  /* 0x0000000100047824 */ /* 0x040fe200078e0207 */
[----:B------:R-:W-:Y:S01]  /*22c30*/  ULDC.64 UR6, c[0x0][0x650] ;  /* 0x0001940000067ab9 */ /* 0x000fe20000000a00 */
[----:B------:R-:W3:Y:S01]  /*22c40*/  LDL.LU R14, [R1+0x464] ;  /* 0x00046400010e7983 */ /* 0x000ee20000300800 */
[----:B------:R-:W-:Y:S01]  /*22c50*/  ISETP.GE.U32.AND P1, PT, R0, 0x5, PT ;  /* 0x000000050000780c */ /* 0x000fe20003f26070 */
[----:B------:R-:W-:Y:S01]  /*22c60*/  BSSY B1, `(.L_x_566) ;  /* 0x000006d000017945 */ /* 0x000fe20003800000 */
[----:B------:R-:W-:Y:S01]  /*22c70*/  IMAD.MOV.U32 R10, RZ, RZ, -0x1 ;  /* 0xffffffffff0a7424 */ /* 0x000fe200078e00ff */
[----:B------:R-:W-:-:S06]  /*22c80*/  PRMT R9, RZ, 0x7610, R9 ;  /* 0x00007610ff097816 */ /* 0x000fcc0000000009 */
[----:B------:R-:W0:Y:S01]  /*22c90*/  @P0 S2R R3, SR_CgaCtaId ;  /* 0x0000000000030919 */ /* 0x000e220000008800 */
[----:B------:R-:W-:-:S04]  /*22ca0*/  @P0 MOV R2, 0x400 ;  /* 0x0000040000020802 */ /* 0x000fc80000000f00 */
[----:B0-----:R-:W-:-:S04]  /*22cb0*/  @P0 LEA R2, R3, R2, 0x18 ;  /* 0x0000000203020211 */ /* 0x001fc800078ec0ff */
[----:B------:R0:W-:Y:S01]  /*22cc0*/  @P0 SYNCS.ARRIVE.TRANS64.A1T0 RZ, [R2+URZ+0x68], RZ ;  /* 0x000068ff02ff09a7 */ /* 0x0001e2000810003f */
[----:B------:R-:W-:-:S04]  /*22cd0*/  ISETP.GT.U32.AND P0, PT, R4, 0x4, PT ;  /* 0x000000040400780c */ /* 0x000fc80003f04070 */
[----:B------:R-:W-:Y:S01]  /*22ce0*/  ISETP.LT.U32.AND P0, PT, R0, 0x5, P0 ;  /* 0x000000050000780c */ /* 0x000fe20000701070 */
[----:B0-----:R-:W-:-:S05]  /*22cf0*/  IMAD.WIDE.U32 R2, R4, -0x33333333, RZ ;  /* 0xcccccccd04027825 */ /* 0x001fca00078e00ff */
[----:B------:R-:W-:Y:S02]  /*22d00*/  SHF.R.U32.HI R5, RZ, 0x2, R3 ;  /* 0x00000002ff057819 */ /* 0x000fe40000011603 */
[----:B------:R-:W-:Y:S02]  /*22d10*/  SEL R3, RZ, 0x1, !P0 ;  /* 0x00000001ff037807 */ /* 0x000fe40004000000 */
[----:B------:R-:W-:Y:S01]  /*22d20*/  PRMT R2, RZ, 0x7610, R2 ;  /* 0x00007610ff027816 */ /* 0x000fe20000000002 */
[----:B------:R-:W-:Y:S01]  /*22d30*/  IMAD R7, R5, -0x5, R4 ;  /* 0xfffffffb05077824 */ /* 0x000fe200078e0204 */
[----:B------:R-:W-:Y:S01]  /*22d40*/  LOP3.LUT R6, R6, R3, RZ, 0x3c, !PT ;  /* 0x0000000306067212 */ /* 0x000fe200078e3cff */
[----:B------:R-:W-:-:S03]  /*22d50*/  IMAD.MOV.U32 R4, RZ, RZ, -0x1 ;  /* 0xffffffffff047424 */ /* 0x000fc600078e00ff */
[----:B------:R-:W-:Y:S01]  /*22d60*/  @P1 LOP3.LUT R6, R6, 0x1, R5, 0x78, !PT ;  /* 0x0000000106061812 */ /* 0x000fe200078e7805 */
[----:B------:R-:W-:Y:S01]  /*22d70*/  IMAD.MOV.U32 R5, RZ, RZ, -0x1 ;  /* 0xffffffffff057424 */ /* 0x000fe200078e00ff */
[----:B---3--:R-:W-:-:S04]  /*22d80*/  IADD3 R14, P0, R14, UR24, RZ ;  /* 0x000000180e0e7c10 */ /* 0x008fc8000ff1e0ff */
[----:B--2---:R-:W-:Y:S01]  /*22d90*/  IADD3.X R16, R16, UR17, RZ, P0, !PT ;  /* 0x0000001110107c10 */ /* 0x004fe200087fe4ff */
[----:B------:R0:W-:Y:S01]  /*22da0*/  STL [R1+0x464], R14 ;  /* 0x0004640e01007387 */ /* 0x0001e20000100800 */
[----:B------:R-:W-:-:S03]  /*22db0*/  ISETP.GE.U32.AND P0, PT, R14, UR6, PT ;  /* 0x000000060e007c0c */ /* 0x000fc6000bf06070 */
[----:B------:R0:W-:Y:S01]  /*22dc0*/  STL [R1+0x460], R16 ;  /* 0x0004601001007387 */ /* 0x0001e20000100800 */
[----:B------:R-:W-:-:S13]  /*22dd0*/  ISETP.GE.U32.AND.EX P0, PT, R16, UR7, PT, P0 ;  /* 0x0000000710007c0c */ /* 0x000fda000bf06100 */
[----:B0-----:R-:W-:Y:S05]  /*22de0*/  @P0 BRA `(.L_x_567) ;  /* 0x0000000400500947 */ /* 0x001fea0003800000 */
[----:B------:R-:W0:Y:S01]  /*22df0*/  S2R R8, SR_CTAID.X ;  /* 0x0000000000087919 */ /* 0x000e220000002500 */
[----:B------:R-:W-:Y:S01]  /*22e00*/  ULDC UR6, c[0x0][0x150] ;  /* 0x0000540000067ab9 */ /* 0x000fe20000000800 */
[----:B------:R-:W1:Y:S01]  /*22e10*/  LDC R3, c[0x0][0x144] ;  /* 0x00005100ff037b82 */ /* 0x000e620000000800 */
[----:B------:R-:W-:Y:S01]  /*22e20*/  ULDC UR9, c[0x0][0x630] ;  /* 0x00018c0000097ab9 */ /* 0x000fe20000000800 */
[----:B------:R-:W2:Y:S06]  /*22e30*/  S2R R5, SR_CTAID.Y ;  /* 0x0000000000057919 */ /* 0x000eac0000002600 */
[----:B------:R-:W3:Y:S01]  /*22e40*/  LDC R12, c[0x0][0x148] ;  /* 0x00005200ff0c7b82 */ /* 0x000ee20000000800 */
[----:B0-----:R-:W-:-:S02]  /*22e50*/  I2FP.F32.U32 R2, R8 ;  /* 0x0000000800027245 */ /* 0x001fc40000201000 */
[----:B--2---:R-:W-:-:S03]  /*22e60*/  I2FP.F32.U32 R4, R5 ;  /* 0x0000000500047245 */ /* 0x004fc60000201000 */
[----:B------:R-:W-:Y:S01]  /*22e70*/  FMUL R2, R2, UR6 ;  /* 0x0000000602027c20 */ /* 0x000fe20008400000 */
[----:B------:R-:W-:Y:S02]  /*22e80*/  ULDC UR6, c[0x0][0x154] ;  /* 0x0000550000067ab9 */ /* 0x000fe40000000800 */
[----:B------:R-:W-:Y:S01]  /*22e90*/  FMUL R10, R4, UR6 ;  /* 0x00000006040a7c20 */ /* 0x000fe20008400000 */
[----:B------:R-:W-:Y:S02]  /*22ea0*/  ULDC.64 UR6, c[0x0][0x628] ;  /* 0x00018a0000067ab9 */ /* 0x000fe40000000a00 */
[----:B------:R-:W0:Y:S01]  /*22eb0*/  F2I.U32.TRUNC.NTZ R2, R2 ;  /* 0x0000000200027305 */ /* 0x000e22000020f000 */
[----:B------:R-:W-:-:S04]  /*22ec0*/  ISETP.NE.U32.AND P0, PT, RZ, UR6, PT ;  /* 0x00000006ff007c0c */ /* 0x000fc8000bf05070 */
[----:B------:R-:W-:-:S03]  /*22ed0*/  ISETP.NE.AND.EX P0, PT, RZ, UR7, PT, P0 ;  /* 0x00000007ff007c0c */ /* 0x000fc6000bf05300 */
[----:B------:R-:W2:Y:S01]  /*22ee0*/  F2I.U32.TRUNC.NTZ R10, R10 ;  /* 0x0000000a000a7305 */ /* 0x000ea2000020f000 */
[----:B0-----:R-:W-:Y:S02]  /*22ef0*/  IMAD.MOV R4, RZ, RZ, -R2 ;  /* 0x000000ffff047224 */ /* 0x001fe400078e0a02 */
[----:B------:R-:W-:Y:S02]  /*22f00*/  IMAD.MOV.U32 R2, RZ, RZ, R14 ;  /* 0x000000ffff027224 */ /* 0x000fe400078e000e */
[----:B-1----:R-:W-:Y:S02]  /*22f10*/  IMAD R8, R3, R4, R8 ;  /* 0x0000000403087224 */ /* 0x002fe400078e0208 */
[----:B--2---:R-:W-:-:S04]  /*22f20*/  IMAD.MOV R3, RZ, RZ, -R10 ;  /* 0x000000ffff037224 */ /* 0x004fc800078e0a0a */
[----:B---3--:R-:W-:Y:S02]  /*22f30*/  @P4 IMAD R8, R12, R3, R5 ;  /* 0x000000030c084224 */ /* 0x008fe400078e0205 */
[----:B------:R-:W-:Y:S01]  /*22f40*/  IMAD.MOV.U32 R3, RZ, RZ, R16 ;  /* 0x000000ffff037224 */ /* 0x000fe200078e0010 */
[----:B------:R-:W-:Y:S06]  /*22f50*/  @!P0 BRA `(.L_x_568) ;  /* 0x0000000000288947 */ /* 0x000fec0003800000 */
[----:B------:R-:W-:Y:S02]  /*22f60*/  ULDC UR8, c[0x0][0x634] ;  /* 0x00018d0000087ab9 */ /* 0x000fe40000000800 */
[----:B------:R-:W-:-:S05]  /*22f70*/  IADD3 R3, P0, R14, UR8, RZ ;  /* 0x000000080e037c10 */ /* 0x000fca000ff1e0ff */
[----:B------:R-:W-:-:S04]  /*22f80*/  IMAD.X R11, RZ, RZ, R16, P0 ;  /* 0x000000ffff0b7224 */ /* 0x000fc800000e0610 */
[----:B------:R-:W-:-:S04]  /*22f90*/  IMAD.WIDE.U32 R4, R11, UR6, RZ ;  /* 0x000000060b047c25 */ /* 0x000fc8000f8e00ff */
[----:B------:R-:W-:-:S04]  /*22fa0*/  IMAD.WIDE.U32 R4, P0, R3, UR7, R4 ;  /* 0x0000000703047c25 */ /* 0x000fc8000f800004 */
[----:B------:R-:W-:-:S04]  /*22fb0*/  IMAD.WIDE.U32 R2, R3, UR6, RZ ;  /* 0x0000000603027c25 */ /* 0x000fc8000f8e00ff */
[----:B------:R-:W-:Y:S01]  /*22fc0*/  IMAD.MOV.U32 R2, RZ, RZ, R5 ;  /* 0x000000ffff027224 */ /* 0x000fe200078e0005 */
[----:B------:R-:W-:Y:S01]  /*22fd0*/  IADD3 RZ, P1, R3, R4, RZ ;  /* 0x0000000403ff7210 */ /* 0x000fe20007f3e0ff */
[----:B------:R-:W-:-:S04]  /*22fe0*/  IMAD.X R3, RZ, RZ, RZ, P0 ;  /* 0x000000ffff037224 */ /* 0x000fc800000e06ff */
[----:B------:R-:W-:-:S08]  /*22ff0*/  IMAD.WIDE.U32.X R2, R11, UR7, R2, P1 ;  /* 0x000000070b027c25 */ /* 0x000fd000088e0402 */
.L_x_568:
[--C-:B------:R-:W-:Y:S01]  /*23000*/  SHF.R.U64 R10, R2, UR9, R3.reuse ;  /* 0x00000009020a7c19 */ /* 0x100fe20008001203 */
[----:B------:R-:W-:Y:S01]  /*23010*/  ULDC.64 UR6, c[0x0][0x620] ;  /* 0x0001880000067ab9 */ /* 0x000fe20000000a00 */
[----:B------:R-:W-:Y:S01]  /*23020*/  SHF.R.U32.HI R2, RZ, UR9, R3 ;  /* 0x00000009ff027c19 */ /* 0x000fe20008011603 */
[----:B------:R-:W-:Y:S01]  /*23030*/  IMAD.MOV.U32 R3, RZ, RZ, R16 ;  /* 0x000000ffff037224 */ /* 0x000fe200078e0010 */
[----:B------:R-:W-:Y:S01]  /*23040*/  IADD3 R11, P0, RZ, -R10, RZ ;  /* 0x8000000aff0b7210 */ /* 0x000fe20007f1e0ff */
[----:B------:R-:W-:-:S04]  /*23050*/  ULDC.64 UR8, c[0x0][0x640] ;  /* 0x0001900000087ab9 */ /* 0x000fc80000000a00 */
[----:B------:R-:W-:Y:S01]  /*23060*/  IMAD.X R2, RZ, RZ, ~R2, P0 ;  /* 0x000000ffff027224 */ /* 0x000fe200000e0e02 */
[----:B------:R-:W-:-:S03]  /*23070*/  ISETP.NE.U32.AND P0, PT, RZ, UR8, PT ;  /* 0x00000008ff007c0c */ /* 0x000fc6000bf05070 */
[----:B------:R-:W-:Y:S01]  /*23080*/  IMAD R2, R2, UR6, RZ ;  /* 0x0000000602027c24 */ /* 0x000fe2000f8e02ff */
[----:B------:R-:W-:-:S03]  /*23090*/  ISETP.NE.AND.EX P0, PT, RZ, UR9, PT, P0 ;  /* 0x00000009ff007c0c */ /* 0x000fc6000bf05300 */
[----:B------:R-:W-:Y:S02]  /*230a0*/  IMAD R5, R11, UR7, R2 ;  /* 0x000000070b057c24 */ /* 0x000fe4000f8e0202 */
[----:B------:R-:W-:-:S04]  /*230b0*/  IMAD.MOV.U32 R2, RZ, RZ, R14 ;  /* 0x000000ffff027224 */ /* 0x000fc800078e000e */
[----:B------:R-:W-:Y:S01]  /*230c0*/  IMAD.WIDE.U32 R2, R11, UR6, R2 ;  /* 0x000000060b027c25 */ /* 0x000fe2000f8e0002 */
[----:B------:R-:W-:-:S03]  /*230d0*/  ULDC UR6, c[0x0][0x618] ;  /* 0x0001860000067ab9 */ /* 0x000fc60000000800 */
[----:B------:R-:W-:-:S05]  /*230e0*/  IMAD.IADD R3, R3, 0x1, R5 ;  /* 0x0000000103037824 */ /* 0x000fca00078e0205 */
[--C-:B------:R-:W-:Y:S02]  /*230f0*/  SHF.R.U64 R11, R2, UR6, R3.reuse ;  /* 0x00000006020b7c19 */ /* 0x100fe40008001203 */
[----:B------:R-:W-:Y:S01]  /*23100*/  SHF.R.U32.HI R2, RZ, UR6, R3 ;  /* 0x00000006ff027c19 */ /* 0x000fe20008011603 */
[----:B------:R-:W-:-:S03]  /*23110*/  ULDC UR6, c[0x0][0x608] ;  /* 0x0001820000067ab9 */ /* 0x000fc60000000800 */
[--C-:B------:R-:W-:Y:S02]  /*23120*/  SHF.R.U64 R12, R11, UR6, R2.reuse ;  /* 0x000000060b0c7c19 */ /* 0x100fe40008001202 */
[----:B------:R-:W-:Y:S01]  /*23130*/  SHF.R.U32.HI R3, RZ, UR6, R2 ;  /* 0x00000006ff037c19 */ /* 0x000fe20008011602 */
[----:B------:R-:W-:-:S03]  /*23140*/  ULDC UR6, c[0x0][0x658] ;  /* 0x0001960000067ab9 */ /* 0x000fc60000000800 */
[--C-:B------:R-:W-:Y:S02]  /*23150*/  SHF.R.U64 R13, R12, UR6, R3.reuse ;  /* 0x000000060c0d7c19 */ /* 0x100fe40008001203 */
[----:B------:R-:W-:-:S03]  /*23160*/  SHF.R.U32.HI R14, RZ, UR6, R3 ;  /* 0x00000006ff0e7c19 */ /* 0x000fc60008011603 */
[----:B------:R-:W-:Y:S02]  /*23170*/  IMAD.MOV.U32 R2, RZ, RZ, R13 ;  /* 0x000000ffff027224 */ /* 0x000fe400078e000d */
        /* <DEDUP_REMOVED lines=12> */
.L_x_569:
[----:B------:R-:W-:Y:S01]  /*23240*/  ULDC UR6, c[0x0][0x648] ;  /* 0x0001920000067ab9 */ /* 0x000fe20000000800 */
[----:B------:R-:W-:Y:S02]  /*23250*/  LOP3.LUT R12, R12, UR15, RZ, 0xc0, !PT ;  /* 0x0000000f0c0c7c12 */ /* 0x000fe4000f8ec0ff */
[----:B------:R-:W-:Y:S01]  /*23260*/  SHF.R.U64 R3, R2, UR6, R3 ;  /* 0x0000000602037c19 */ /* 0x000fe20008001203 */
[----:B------:R-:W-:-:S04]  /*23270*/  ULDC UR6, c[0x0][0x638] ;  /* 0x00018e0000067ab9 */ /* 0x000fc80000000800 */
[----:B------:R-:W-:Y:S02]  /*23280*/  IMAD.MOV R2, RZ, RZ, -R3 ;  /* 0x000000ffff027224 */ /* 0x000fe400078e0a03 */
[----:B------:R-:W-:Y:S02]  /*23290*/  IMAD R5, R3, UR5, R12 ;  /* 0x0000000503057c24 */ /* 0x000fe4000f8e020c */
[----:B------:R-:W-:Y:S01]  /*232a0*/  IMAD R13, R2, UR6, R13 ;  /* 0x00000006020d7c24 */ /* 0x000fe2000f8e020d */
[----:B------:R-:W-:Y:S01]  /*232b0*/  ULDC UR6, c[0x0][0x610] ;  /* 0x0001840000067ab9 */ /* 0x000fe20000000800 */
[----:B------:R-:W-:Y:S01]  /*232c0*/  LOP3.LUT R2, R11, UR4, RZ, 0xc0, !PT ;  /* 0x000000040b027c12 */ /* 0x000fe2000f8ec0ff */
[----:B------:R-:W-:Y:S01]  /*232d0*/  IMAD R8, R5, UR6, R8 ;  /* 0x0000000605087c24 */ /* 0x000fe2000f8e0208 */
[----:B------:R-:W-:-:S03]  /*232e0*/  ULDC UR6, c[0x0][0x600] ;  /* 0x0001800000067ab9 */ /* 0x000fc60000000800 */
[----:B------:R-:W-:Y:S02]  /*232f0*/  IMAD R13, R13, UR6, R2 ;  /* 0x000000060d0d7c24 */ /* 0x000fe4000f8e0202 */
[----:B------:R-:W-:-:S03]  /*23300*/  IMAD.MOV.U32 R2, RZ, RZ, 0x1 ;  /* 0x00000001ff027424 */ /* 0x000fc600078e00ff */
[----:B------:R-:W-:Y:S02]  /*23310*/  SEL R4, R13, R8, !P4 ;  /* 0x000000080d047207 */ /* 0x000fe40006000000 */
[----:B------:R-:W-:-:S07]  /*23320*/  SEL R5, R8, R13, !P4 ;  /* 0x0000000d08057207 */ /* 0x000fce0006000000 */
.L_x_567:
[----:B------:R-:W-:Y:S05]  /*23330*/  BSYNC B1 ;  /* 0x0000000000017941 */ /* 0x000fea0003800000 */
.L_x_566:
[----:B------:R-:W-:-:S13]  /*23340*/  LOP3.LUT P0, RZ, R2, 0xff, RZ, 0xc0, !PT ;  /* 0x000000ff02ff7812 */ /* 0x000fda000780c0ff */
[----:B------:R-:W-:Y:S05]  /*23350*/  @P0 BRA `(.L_x_570) ;  /* 0xfffffff400240947 */ /* 0x000fea000383ffff */
[----:B------:R-:W-:Y:S05]  /*23360*/  BSYNC B0 ;  /* 0x0000000000007941 */ /* 0x000fea0003800000 */
.L_x_559:
[----:B------:R-:W-:-:S03]  /*23370*/  UMOV UR6, 0xffffffff ;  /* 0xffffffff00067882 */ /* 0x000fc60000000000 */
[----:B------:R-:W-:Y:S05]  /*23380*/  BRA.DIV UR6, `(.L_x_571) ;  /* 0x00000006064c7947 */ /* 0x000fea000b800000 */
[----:B------:R-:W-:-:S13]  /*23390*/  ELECT P0, URZ, PT ;  /* 0x00000000003f782f */ /* 0x000fda0003800000 */
.L_x_586:
[----:B------:R-:W-:Y:S04]  /*233a0*/  BSSY B0, `(.L_x_572) ;  /* 0x0000035000007945 */ /* 0x000fe80003800000 */
[----:B------:R-:W-:Y:S05]  /*233b0*/  @!P0 BRA `(.L_x_573) ;  /* 0x0000000000cc8947 */ /* 0x000fea0003800000 */
[----:B------:R-:W-:-:S04]  /*233c0*/  ULOP3.LUT UR6, UR13, 0x2, URZ, 0xfc, !UPT ;  /* 0x000000020d067892 */ /* 0x000fc8000f8efc3f */
[----:B------:R-:W-:-:S06]  /*233d0*/  UISETP.NE.AND UP0, UPT, UR6, 0x3, UPT ;  /* 0x000000030600788c */ /* 0x000fcc000bf05270 */
[----:B------:R-:W-:-:S13]  /*233e0*/  PLOP3.LUT P0, PT, PT, PT, UP0, 0x80, 0x0 ;  /* 0x000000000000781c */ /* 0x000fda0003f0f008 */
[----:B------:R-:W-:Y:S05]  /*233f0*/  @!P0 BRA `(.L_x_574) ;  /* 0x0000000000048947 */ /* 0x000fea0003800000 */
[----:B------:R-:W-:Y:S01]  /*23400*/  BPT.TRAP 0x1 ;  /* 0x000000040000795c */ /* 0x000fe20000300000 */
.L_x_574:
[----:B------:R-:W0:Y:S01]  /*23410*/  S2R R3, SR_CgaCtaId ;  /* 0x0000000000037919 */ /* 0x000e220000008800 */
[----:B------:R-:W-:Y:S02]  /*23420*/  MOV R0, 0x400 ;  /* 0x0000040000007802 */ /* 0x000fe40000000f00 */
[----:B------:R-:W-:Y:S02]  /*23430*/  SHF.L.U32 R2, R6, 0x1f, RZ ;  /* 0x0000001f06027819 */ /* 0x000fe400000006ff */
[----:B0-----:R-:W-:-:S05]  /*23440*/  LEA R0, R3, R0, 0x18 ;  /* 0x0000000003007211 */ /* 0x001fca00078ec0ff */
[----:B------:R-:W-:-:S04]  /*23450*/  VIADD R0, R0, 0x28 ;  /* 0x0000002800007836 */ /* 0x000fc80000000000 */
[----:B------:R-:W-:-:S04]  /*23460*/  IMAD R3, R7, 0x8, R0 ;  /* 0x0000000807037824 */ /* 0x000fc800078e0200 */
[----:B------:R-:W0:Y:S02]  /*23470*/  SYNCS.PHASECHK.TRANS64.TRYWAIT P0, [R3+URZ], R2 ;  /* 0x00000002030075a7 */ /* 0x000e24000800017f */
[----:B0-----:R-:W-:Y:S05]  /*23480*/  @!P0 BRA `(.L_x_575) ;  /* 0x00000004002c8947 */ /* 0x001fea0003800000 */
.L_x_587:
[----:B------:R-:W-:-:S05]  /*23490*/  VIADD R7, R7, 0x1 ;  /* 0x0000000107077836 */ /* 0x000fca0000000000 */
[----:B------:R-:W-:-:S04]  /*234a0*/  ISETP.NE.AND P0, PT, R7, 0x5, PT ;  /* 0x000000050700780c */ /* 0x000fc80003f05270 */
[----:B0-----:R-:W-:Y:S02]  /*234b0*/  SEL R3, RZ, 0x1, P0 ;  /* 0x00000001ff037807 */ /* 0x001fe40000000000 */
[----:B------:R-:W-:Y:S02]  /*234c0*/  SEL R7, R7, RZ, P0 ;  /* 0x000000ff07077207 */ /* 0x000fe40000000000 */
[----:B------:R-:W-:-:S03]  /*234d0*/  LOP3.LUT R6, R6, R3, RZ, 0x3c, !PT ;  /* 0x0000000306067212 */ /* 0x000fc600078e3cff */
[----:B------:R-:W-:Y:S01]  /*234e0*/  IMAD R3, R7, 0x8, R0 ;  /* 0x0000000807037824 */ /* 0x000fe200078e0200 */
[----:B------:R-:W-:-:S04]  /*234f0*/  SHF.L.U32 R2, R6, 0x1f, RZ ;  /* 0x0000001f06027819 */ /* 0x000fc800000006ff */
[----:B------:R-:W0:Y:S02]  /*23500*/  SYNCS.PHASECHK.TRANS64.TRYWAIT P0, [R3+URZ], R2 ;  /* 0x00000002030075a7 */ /* 0x000e24000800017f */
[----:B0-----:R-:W-:Y:S05]  /*23510*/  @!P0 BRA `(.L_x_576) ;  /* 0x00000004001c8947 */ /* 0x001fea0003800000 */
.L_x_588:
[----:B0-----:R-:W-:-:S05]  /*23520*/  VIADD R2, R7, 0x1 ;  /* 0x0000000107027836 */ /* 0x001fca0000000000 */
[----:B------:R-:W-:-:S04]  /*23530*/  ISETP.NE.AND P0, PT, R2, 0x5, PT ;  /* 0x000000050200780c */ /* 0x000fc80003f05270 */
[----:B------:R-:W-:Y:S02]  /*23540*/  SEL R3, RZ, 0x1, P0 ;  /* 0x00000001ff037807 */ /* 0x000fe40000000000 */
[----:B------:R-:W-:Y:S02]  /*23550*/  SEL R5, R2, RZ, P0 ;  /* 0x000000ff02057207 */ /* 0x000fe40000000000 */
[----:B------:R-:W-:-:S03]  /*23560*/  LOP3.LUT R6, R6, R3, RZ, 0x3c, !PT ;  /* 0x0000000306067212 */ /* 0x000fc600078e3cff */
[----:B------:R-:W-:Y:S01]  /*23570*/  IMAD R3, R5, 0x8, R0 ;  /* 0x0000000805037824 */ /* 0x000fe200078e0200 */
[----:B------:R-:W-:-:S04]  /*23580*/  SHF.L.U32 R2, R6, 0x1f, RZ ;  /* 0x0000001f06027819 */ /* 0x000fc800000006ff */
[----:B------:R-:W0:Y:S02]  /*23590*/  SYNCS.PHASECHK.TRANS64.TRYWAIT P0, [R3+URZ], R2 ;  /* 0x00000002030075a7 */ /* 0x000e24000800017f */
[----:B0-----:R-:W-:Y:S05]  /*235a0*/  @!P0 BRA `(.L_x_577) ;  /* 0x00000004000c8947 */ /* 0x001fea0003800000 */
.L_x_589:
        /* <DEDUP_REMOVED lines=9> */
.L_x_590:
[----:B0-----:R-:W-:-:S05]  /*23640*/  VIADD R2, R5, 0x1 ;  /* 0x0000000105027836 */ /* 0x001fca0000000000 */
[----:B------:R-:W-:-:S04]  /*23650*/  ISETP.NE.AND P0, PT, R2, 0x5, PT ;  /* 0x000000050200780c */ /* 0x000fc80003f05270 */
[----:B------:R-:W-:Y:S02]  /*23660*/  SEL R4, RZ, 0x1, P0 ;  /* 0x00000001ff047807 */ /* 0x000fe40000000000 */
[----:B------:R-:W-:Y:S02]  /*23670*/  SEL R3, R2, RZ, P0 ;  /* 0x000000ff02037207 */ /* 0x000fe40000000000 */
[----:B------:R-:W-:-:S03]  /*23680*/  LOP3.LUT R4, R7, R4, RZ, 0x3c, !PT ;  /* 0x0000000407047212 */ /* 0x000fc600078e3cff */
[----:B------:R-:W-:Y:S01]  /*23690*/  IMAD R3, R3, 0x8, R0 ;  /* 0x0000000803037824 */ /* 0x000fe200078e0200 */
[----:B------:R-:W-:-:S07]  /*236a0*/  SHF.L.U32 R0, R4, 0x1f, RZ ;  /* 0x0000001f04007819 */ /* 0x000fce00000006ff */
.L_x_579:
[----:B0-----:R0:W1:Y:S02]  /*236b0*/  SYNCS.PHASECHK.TRANS64.TRYWAIT P0, [R3+URZ], R0 ;  /* 0x00000000030075a7 */ /* 0x001064000800017f */
[----:B-1----:R-:W-:Y:S05]  /*236c0*/  @!P0 NANOSLEEP.SYNCS 0x989680 ;  /* 0x009896800000895d */ /* 0x002fea0003900000 */
[----:B------:R-:W1:Y:S02]  /*236d0*/  @!P0 SYNCS.PHASECHK.TRANS64 P0, [R3+URZ], R0 ;  /* 0x00000000030085a7 */ /* 0x000e64000800007f */
[----:B-1----:R-:W-:Y:S05]  /*236e0*/  @!P0 BRA `(.L_x_579) ;  /* 0xfffffffc00f08947 */ /* 0x002fea000383ffff */
.L_x_573:
[----:B------:R-:W-:Y:S05]  /*236f0*/  BSYNC B0 ;  /* 0x0000000000007941 */ /* 0x000fea0003800000 */
.L_x_572:
[----:B------:R-:W-:Y:S05]  /*23700*/  EXIT ;  /* 0x000000000000794d */ /* 0x000fea0003800000 */
.L_x_21:
[----:B--2---:R-:W-:-:S04]  /*23710*/  IMAD.U32 R3, RZ, RZ, UR7 ;  /* 0x00000007ff037e24 */ /* 0x004fc8000f8e00ff */
[----:B------:R2:W4:Y:S03]  /*23720*/  SYNCS.PHASECHK.TRANS64.TRYWAIT P0, [R3+URZ], R0 ;  /* 0x00000000030075a7 */ /* 0x000526000800017f */
[----:B----4-:R-:W-:Y:S05]  /*23730*/  @!P0 NANOSLEEP.SYNCS 0x989680 ;  /* 0x009896800000895d */ /* 0x010fea0003900000 */
[----:B------:R-:W4:Y:S02]  /*23740*/  @!P0 SYNCS.PHASECHK.TRANS64 P0, [R3+URZ], R0 ;  /* 0x00000000030085a7 */ /* 0x000f24000800007f */
[----:B----4-:R-:W-:Y:S05]  /*23750*/  @!P0 BRA `(.L_x_21) ;  /* 0xfffffffc00ec8947 */ /* 0x010fea000383ffff */
[----:B------:R-:W-:Y:S05]  /*23760*/  BRA `(.L_x_20) ;  /* 0xfffffdf400b07947 */ /* 0x000fea000383ffff */
.L_x_27:
[----:B-----5:R4:W-:Y:S02]  /*23770*/  STL [R1+0x478], R0 ;  /* 0x0004780001007387 */ /* 0x0209e40000100800 */
[----:B----4-:R-:W-:-:S04]  /*23780*/  IMAD.U32 R0, RZ, RZ, UR15 ;  /* 0x0000000fff007e24 */ /* 0x010fc8000f8e00ff */
[----:B------:R4:W0:Y:S03]  /*23790*/  SYNCS.PHASECHK.TRANS64.TRYWAIT P0, [R0+URZ], R3 ;  /* 0x00000003000075a7 */ /* 0x000826000800017f */
[----:B0-----:R-:W-:Y:S05]  /*237a0*/  @!P0 NANOSLEEP.SYNCS 0x989680 ;  /* 0x009896800000895d */ /* 0x001fea0003900000 */
[----:B------:R4:W0:Y:S02]  /*237b0*/  @!P0 SYNCS.PHASECHK.TRANS64 P0, [R0+URZ], R3 ;  /* 0x00000003000085a7 */ /* 0x000824000800007f */
[----:B----4-:R4:W5:Y:S02]  /*237c0*/  LDL.LU R0, [R1+0x478] ;  /* 0x0004780001007983 */ /* 0x0109640000300800 */
[----:B0---4-:R-:W-:Y:S05]  /*237d0*/  @!P0 BRA `(.L_x_27) ;  /* 0xfffffffc00e48947 */ /* 0x011fea000383ffff */
[----:B------:R-:W-:Y:S05]  /*237e0*/  BRA `(.L_x_26) ;  /* 0xfffffe2c00907947 */ /* 0x000fea000383ffff */
.L_x_560:
[----:B------:R-:W-:Y:S01]  /*237f0*/  BSSY B1, `(.L_x_580) ;  /* 0x0000006000017945 */ /* 0x000fe20003800000 */
[----:B------:R-:W-:-:S07]  /*23800*/  IMAD.MOV.U32 R2, RZ, RZ, -0x1 ;  /* 0xffffffffff027424 */ /* 0x000fce00078e00ff */
[----:B------:R-:W-:Y:S05]  /*23810*/  WARPSYNC.COLLECTIVE R2, `(.L_x_581) ;  /* 0x00000000020c7348 */ /* 0x000fea0003c00000 */
[----:B------:R-:W-:Y:S02]  /*23820*/  ELECT P0, UR62, PT ;  /* 0x00000000003e782f */ /* 0x000fe40003800000 */
[----:B------:R-:W-:Y:S01]  /*23830*/  MOV R2, UR62 ;  /* 0x0000003e00027c02 */ /* 0x000fe20008000f00 */
[----:B------:R-:W-:Y:S10]  /*23840*/  ENDCOLLECTIVE ;  /* 0x000000000000791b */ /* 0x000ff40003800000 */
.L_x_581:
[----:B------:R-:W-:Y:S05]  /*23850*/  BSYNC B1 ;  /* 0x0000000000017941 */ /* 0x000fea0003800000 */
.L_x_580:
[----:B------:R-:W-:Y:S05]  /*23860*/  BRA `(.L_x_582) ;  /* 0xffffffec00ec7947 */ /* 0x000fea000383ffff */
.L_x_563:
[----:B0-----:R0:W1:Y:S02]  /*23870*/  SYNCS.PHASECHK.TRANS64.TRYWAIT P0, [R12+URZ+0x28], R11 ;  /* 0x0000280b0c0075a7 */ /* 0x001064000800017f */
[----:B-1----:R-:W-:Y:S05]  /*23880*/  @!P0 NANOSLEEP.SYNCS 0x989680 ;  /* 0x009896800000895d */ /* 0x002fea0003900000 */
[----:B------:R-:W1:Y:S02]  /*23890*/  @!P0 SYNCS.PHASECHK.TRANS64 P0, [R12+URZ+0x28], R11 ;  /* 0x0000280b0c0085a7 */ /* 0x000e64000800007f */
[----:B-1----:R-:W-:Y:S05]  /*238a0*/  @!P0 BRA `(.L_x_563) ;  /* 0xfffffffc00f08947 */ /* 0x002fea000383ffff */
[----:B------:R-:W-:Y:S05]  /*238b0*/  BRA `(.L_x_583) ;  /* 0xfffffff000287947 */ /* 0x000fea000383ffff */
.L_x_571:
[----:B------:R-:W-:Y:S01]  /*238c0*/  BSSY B0, `(.L_x_584) ;  /* 0x0000006000007945 */ /* 0x000fe20003800000 */
[----:B------:R-:W-:-:S07]  /*238d0*/  IMAD.MOV.U32 R2, RZ, RZ, -0x1 ;  /* 0xffffffffff027424 */ /* 0x000fce00078e00ff */
[----:B------:R-:W-:Y:S05]  /*238e0*/  WARPSYNC.COLLECTIVE R2, `(.L_x_585) ;  /* 0x00000000020c7348 */ /* 0x000fea0003c00000 */
[----:B------:R-:W-:Y:S02]  /*238f0*/  ELECT P0, UR62, PT ;  /* 0x00000000003e782f */ /* 0x000fe40003800000 */
[----:B------:R-:W-:Y:S01]  /*23900*/  MOV R2, UR62 ;  /* 0x0000003e00027c02 */ /* 0x000fe20008000f00 */
[----:B------:R-:W-:Y:S10]  /*23910*/  ENDCOLLECTIVE ;  /* 0x000000000000791b */ /* 0x000ff40003800000 */
.L_x_585:
[----:B------:R-:W-:Y:S05]  /*23920*/  BSYNC B0 ;  /* 0x0000000000007941 */ /* 0x000fea0003800000 */
.L_x_584:
[----:B------:R-:W-:Y:S05]  /*23930*/  BRA `(.L_x_586) ;  /* 0xfffffff800987947 */ /* 0x000fea000383ffff */
.L_x_575:
[----:B0-----:R0:W1:Y:S02]  /*23940*/  SYNCS.PHASECHK.TRANS64.TRYWAIT P0, [R3+URZ], R2 ;  /* 0x00000002030075a7 */ /* 0x001064000800017f */
[----:B-1----:R-:W-:Y:S05]  /*23950*/  @!P0 NANOSLEEP.SYNCS 0x989680 ;  /* 0x009896800000895d */ /* 0x002fea0003900000 */
[----:B------:R-:W1:Y:S02]  /*23960*/  @!P0 SYNCS.PHASECHK.TRANS64 P0, [R3+URZ], R2 ;  /* 0x00000002030085a7 */ /* 0x000e64000800007f */
[----:B-1----:R-:W-:Y:S05]  /*23970*/  @!P0 BRA `(.L_x_575) ;  /* 0xfffffffc00f08947 */ /* 0x002fea000383ffff */
[----:B------:R-:W-:Y:S05]  /*23980*/  BRA `(.L_x_587) ;  /* 0xfffffff800c07947 */ /* 0x000fea000383ffff */
.L_x_576:
[----:B0-----:R0:W1:Y:S02]  /*23990*/  SYNCS.PHASECHK.TRANS64.TRYWAIT P0, [R3+URZ], R2 ;  /* 0x00000002030075a7 */ /* 0x001064000800017f */
[----:B-1----:R-:W-:Y:S05]  /*239a0*/  @!P0 NANOSLEEP.SYNCS 0x989680 ;  /* 0x009896800000895d */ /* 0x002fea0003900000 */
[----:B------:R-:W1:Y:S02]  /*239b0*/  @!P0 SYNCS.PHASECHK.TRANS64 P0, [R3+URZ], R2 ;  /* 0x00000002030085a7 */ /* 0x000e64000800007f */
[----:B-1----:R-:W-:Y:S05]  /*239c0*/  @!P0 BRA `(.L_x_576) ;  /* 0xfffffffc00f08947 */ /* 0x002fea000383ffff */
[----:B------:R-:W-:Y:S05]  /*239d0*/  BRA `(.L_x_588) ;  /* 0xfffffff800d07947 */ /* 0x000fea000383ffff */
.L_x_577:
[----:B0-----:R0:W1:Y:S02]  /*239e0*/  SYNCS.PHASECHK.TRANS64.TRYWAIT P0, [R3+URZ], R2 ;  /* 0x00000002030075a7 */ /* 0x001064000800017f */
[----:B-1----:R-:W-:Y:S05]  /*239f0*/  @!P0 NANOSLEEP.SYNCS 0x989680 ;  /* 0x009896800000895d */ /* 0x002fea0003900000 */
[----:B------:R-:W1:Y:S02]  /*23a00*/  @!P0 SYNCS.PHASECHK.TRANS64 P0, [R3+URZ], R2 ;  /* 0x00000002030085a7 */ /* 0x000e64000800007f */
[----:B-1----:R-:W-:Y:S05]  /*23a10*/  @!P0 BRA `(.L_x_577) ;  /* 0xfffffffc00f08947 */ /* 0x002fea000383ffff */
[----:B------:R-:W-:Y:S05]  /*23a20*/  BRA `(.L_x_589) ;  /* 0xfffffff800e07947 */ /* 0x000fea000383ffff */
.L_x_578:
[----:B0-----:R0:W1:Y:S02]  /*23a30*/  SYNCS.PHASECHK.TRANS64.TRYWAIT P0, [R3+URZ], R2 ;  /* 0x00000002030075a7 */ /* 0x001064000800017f */
[----:B-1----:R-:W-:Y:S05]  /*23a40*/  @!P0 NANOSLEEP.SYNCS 0x989680 ;  /* 0x009896800000895d */ /* 0x002fea0003900000 */
[----:B------:R-:W1:Y:S02]  /*23a50*/  @!P0 SYNCS.PHASECHK.TRANS64 P0, [R3+URZ], R2 ;  /* 0x00000002030085a7 */ /* 0x000e64000800007f */
[----:B-1----:R-:W-:Y:S05]  /*23a60*/  @!P0 BRA `(.L_x_578) ;  /* 0xfffffffc00f08947 */ /* 0x002fea000383ffff */
[----:B------:R-:W-:Y:S05]  /*23a70*/  BRA `(.L_x_590) ;  /* 0xfffffff800f07947 */ /* 0x000fea000383ffff */
.L_x_591:
[----:B------:R-:W-:-:S00]  /*23a80*/  BRA `(.L_x_591) ;  /* 0xfffffffc00fc7947 */ /* 0x000fc0000383ffff */
[----:B------:R-:W-:-:S00]  /*23a90*/  NOP ;  /* 0x0000000000007918 */ /* 0x000fc00000000000 */
        /* <DEDUP_REMOVED lines=14> */
.L_x_592:


//--------------------- .nv.shared._ZN7cutlass13device_kernelINS_4gemm6kernel13GemmUniversalIN4cute5tupleIJiiiiEEENS1_10collective13CollectiveMmaINS1_37MainloopSm90TmaGmmaWarpSpecializedFP8ILi5ENS5_IJNS4_1CILi2EEESB_NSA_ILi1EEEEEENS1_35KernelTmaWarpSpecializedCooperativeEEENS5_IJNSA_ILi256EEESG_NSA_ILi32EEEEEENS_12float_e4m3_tENS5_IJlSC_lEEESJ_SK_NS4_8TiledMMAINS4_8MMA_AtomIJNS4_4SM904GMMA31MMA_64x256x32_F32E4M3E4M3_SS_TNILNSO_7ScaleInE1ELSQ_1EEEEEENS4_6LayoutINS5_IJSB_SC_SC_EEENS5_IJSC_NSA_ILi0EEESV_EEEEENS5_IJNS4_10UnderscoreESY_SY_EEEEENS4_23SM90_TMA_LOAD_MULTICASTENS4_14ComposedLayoutINS4_7SwizzleILi1ELi4ELi3EEENS4_18smem_ptr_flag_bitsILi8EEENST_INS5_IJNSA_ILi8EEESH_EEENS5_IJSH_SC_EEEEEEEvNS4_8identityES11_S1B_vS1C_EENS_8epilogue10collective6detail29Sm90TmaWarpSpecializedAdapterINS1F_15DefaultEpilogueISJ_SK_SK_NS1E_6thread17LinearCombinationISJ_Li1EffLNS1J_9ScaleType4KindE0ELNS_15FloatRoundStyleE2ESJ_EENS1_15EpilogueDefaultEEEEEvvEEEEvNT_6ParamsE --------------------------
	.section	.nv.shared._ZN7cutlass13device_kernelINS_4gemm6kernel13GemmUniversalIN4cute5tupleIJiiiiEEENS1_10collective13CollectiveMmaINS1_37MainloopSm90TmaGmmaWarpSpecializedFP8ILi5ENS5_IJNS4_1CILi2EEESB_NSA_ILi1EEEEEENS1_35KernelTmaWarpSpecializedCooperativeEEENS5_IJNSA_ILi256EEESG_NSA_ILi32EEEEEENS_12float_e4m3_tENS5_IJlSC_lEEESJ_SK_NS4_8TiledMMAINS4_8MMA_AtomIJNS4_4SM904GMMA31MMA_64x256x32_F32E4M3E4M3_SS_TNILNSO_7ScaleInE1ELSQ_1EEEEEENS4_6LayoutINS5_IJSB_SC_SC_EEENS5_IJSC_NSA_ILi0EEESV_EEEEENS5_IJNS4_10UnderscoreESY_SY_EEEEENS4_23SM90_TMA_LOAD_MULTICASTENS4_14ComposedLayoutINS4_7SwizzleILi1ELi4ELi3EEENS4_18smem_ptr_flag_bitsILi8EEENST_INS5_IJNSA_ILi8EEESH_EEENS5_IJSH_SC_EEEEEEEvNS4_8identityES11_S1B_vS1C_EENS_8epilogue10collective6detail29Sm90TmaWarpSpecializedAdapterINS1F_15DefaultEpilogueISJ_SK_SK_NS1E_6thread17LinearCombinationISJ_Li1EffLNS1J_9ScaleType4KindE0ELNS_15FloatRoundStyleE2ESJ_EENS1_15EpilogueDefaultEEEEEvvEEEEvNT_6ParamsE,"aw",@nobits
	.sectionflags	@""
	.align	16
	.zero		1024


//--------------------- .nv.shared.reserved.0     --------------------------
	.section	.nv.shared.reserved.0,"aw",@nobits
	.weak		__nv_reservedSMEM_offset_0_alias
	.size		__nv_reservedSMEM_offset_0_alias, 0, 0
	.other		__nv_reservedSMEM_offset_0_alias,@"STO_CUDA_RESERVED_SHARED STV_DEFAULT"
__nv_reservedSMEM_offset_0_alias:
	.zero		0


//--------------------- .nv.global                --------------------------
	.section	.nv.global,"aw",@nobits
.nv.global:
	.type		_ZN39_INTERNAL_c41e190d_4_k_cu_5e22b6bf_56104cute1_E,@object
	.size		_ZN39_INTERNAL_c41e190d_4_k_cu_5e22b6bf_56104cute1_E,(_ZN39_INTERNAL_c41e190d_4_k_cu_5e22b6bf_56104cuda3std3__45__cpo6cbeginE - _ZN39_INTERNAL_c41e190d_4_k_cu_5e22b6bf_56104cute1_E)
_ZN39_INTERNAL_c41e190d_4_k_cu_5e22b6bf_56104cute1_E:
	.zero		1
	.type		_ZN39_INTERNAL_c41e190d_4_k_cu_5e22b6bf_56104cuda3std3__45__cpo6cbeginE,@object
	.size		_ZN39_INTERNAL_c41e190d_4_k_cu_5e22b6bf_56104cuda3std3__45__cpo6cbeginE,(_ZN39_INTERNAL_c41e190d_4_k_cu_5e22b6bf_56104cuda3std3__48in_placeE - _ZN39_INTERNAL_c41e190d_4_k_cu_5e22b6bf_56104cuda3std3__45__cpo6cbeginE)
_ZN39_INTERNAL_c41e190d_4_k_cu_5e22b6bf_56104cuda3std3__45__cpo6cbeginE:
	.zero		1
	.type		_ZN39_INTERNAL_c41e190d_4_k_cu_5e22b6bf_56104cuda3std3__48in_placeE,@object
	.size		_ZN39_INTERNAL_c41e190d_4_k_cu_5e22b6bf_56104cuda3std3__48in_placeE,(_ZN39_INTERNAL_c41e190d_4_k_cu_5e22b6bf_56104cuda3std6ranges3__45__cpo9iter_moveE - _ZN39_INTERNAL_c41e190d_4_k_cu_5e22b6bf_56104cuda3std3__48in_placeE)
_ZN39_INTERNAL_c41e190d_4_k_cu_5e22b6bf_56104cuda3std3__48in_placeE:
	.zero		1
	.type		_ZN39_INTERNAL_c41e190d_4_k_cu_5e22b6bf_56104cuda3std6ranges3__45__cpo9iter_moveE,@object
	.size		_ZN39_INTERNAL_c41e190d_4_k_cu_5e22b6bf_56104cuda3std6ranges3__45__cpo9iter_moveE,(_ZN39_INTERNAL_c41e190d_4_k_cu_5e22b6bf_56104cuda3std3__45__cpo5beginE - _ZN39_INTERNAL_c41e190d_4_k_cu_5e22b6bf_56104cuda3std6ranges3__45__cpo9iter_moveE)
_ZN39_INTERNAL_c41e190d_4_k_cu_5e22b6bf_56104cuda3std6ranges3__45__cpo9iter_moveE:
	.zero		1
	.type		_ZN39_INTERNAL_c41e190d_4_k_cu_5e22b6bf_56104cuda3std3__45__cpo5beginE,@object
	.size		_ZN39_INTERNAL_c41e190d_4_k_cu_5e22b6bf_56104cuda3std3__45__cpo5beginE,(_ZN39_INTERNAL_c41e190d_4_k_cu_5e22b6bf_56104cuda3std3__441_GLOBAL__N__c41e190d_4_k_cu_5e22b6bf_56106ignoreE - _ZN39_INTERNAL_c41e190d_4_k_cu_5e22b6bf_56104cuda3std3__45__cpo5beginE)
_ZN39_INTERNAL_c41e190d_4_k_cu_5e22b6bf_56104cuda3std3__45__cpo5beginE:
	.zero		1
	.type		_ZN39_INTERNAL_c41e190d_4_k_cu_5e22b6bf_56104cuda3std3__441_GLOBAL__N__c41e190d_4_k_cu_5e22b6bf_56106ignoreE,@object
	.size		_ZN39_INTERNAL_c41e190d_4_k_cu_5e22b6bf_56104cuda3std3__441_GLOBAL__N__c41e190d_4_k_cu_5e22b6bf_56106ignoreE,(_ZN39_INTERNAL_c41e190d_4_k_cu_5e22b6bf_56104cute7productE - _ZN39_INTERNAL_c41e190d_4_k_cu_5e22b6bf_56104cuda3std3__441_GLOBAL__N__c41e190d_4_k_cu_5e22b6bf_56106ignoreE)
_ZN39_INTERNAL_c41e190d_4_k_cu_5e22b6bf_56104cuda3std3__441_GLOBAL__N__c41e190d_4_k_cu_5e22b6bf_56106ignoreE:
	.zero		1
	.type		_ZN39_INTERNAL_c41e190d_4_k_cu_5e22b6bf_56104cute7productE,@object
	.size		_ZN39_INTERNAL_c41e190d_4_k_cu_5e22b6bf_56104cute7productE,(_ZN39_INTERNAL_c41e190d_4_k_cu_5e22b6bf_56104cuda3std3__45__cpo3endE - _ZN39_INTERNAL_c41e190d_4_k_cu_5e22b6bf_56104cute7productE)
_ZN39_INTERNAL_c41e190d_4_k_cu_5e22b6bf_56104cute7productE:
	.zero		1
	.type		_ZN39_INTERNAL_c41e190d_4_k_cu_5e22b6bf_56104cuda3std3__45__cpo3endE,@object
	.size		_ZN39_INTERNAL_c41e190d_4_k_cu_5e22b6bf_56104cuda3std3__45__cpo3endE,(_ZN39_INTERNAL_c41e190d_4_k_cu_5e22b6bf_56104cuda3std3__419piecewise_constructE - _ZN39_INTERNAL_c41e190d_4_k_cu_5e22b6bf_56104cuda3std3__45__cpo3endE)
_ZN39_INTERNAL_c41e190d_4_k_cu_5e22b6bf_56104cuda3std3__45__cpo3endE:
	.zero		1
	.type		_ZN39_INTERNAL_c41e190d_4_k_cu_5e22b6bf_56104cuda3std3__419piecewise_constructE,@object
	.size		_ZN39_INTERNAL_c41e190d_4_k_cu_5e22b6bf_56104cuda3std3__419piecewise_constructE,(_ZN39_INTERNAL_c41e190d_4_k_cu_5e22b6bf_56104cuda3std3__45__cpo4cendE - _ZN39_INTERNAL_c41e190d_4_k_cu_5e22b6bf_56104cuda3std3__419piecewise_constructE)
_ZN39_INTERNAL_c41e190d_4_k_cu_5e22b6bf_56104cuda3std3__419piecewise_constructE:
	.zero		1
	.type		_ZN39_INTERNAL_c41e190d_4_k_cu_5e22b6bf_56104cuda3std3__45__cpo4cendE,@object
	.size		_ZN39_INTERNAL_c41e190d_4_k_cu_5e22b6bf_56104cuda3std3__45__cpo4cendE,(_ZN39_INTERNAL_c41e190d_4_k_cu_5e22b6bf_56104cuda3std6ranges3__45__cpo4swapE - _ZN39_INTERNAL_c41e190d_4_k_cu_5e22b6bf_56104cuda3std3__45__cpo4cendE)
_ZN39_INTERNAL_c41e190d_4_k_cu_5e22b6bf_56104cuda3std3__45__cpo4cendE:
	.zero		1
	.type		_ZN39_INTERNAL_c41e190d_4_k_cu_5e22b6bf_56104cuda3std6ranges3__45__cpo4swapE,@object
	.size		_ZN39_INTERNAL_c41e190d_4_k_cu_5e22b6bf_56104cuda3std6ranges3__45__cpo4swapE,(.L_7 - _ZN39_INTERNAL_c41e190d_4_k_cu_5e22b6bf_56104cuda3std6ranges3__45__cpo4swapE)
_ZN39_INTERNAL_c41e190d_4_k_cu_5e22b6bf_56104cuda3std6ranges3__45__cpo4swapE:
	.zero		1
.L_7:


//--------------------- .nv.constant0._ZN7cutlass13device_kernelINS_4gemm6kernel13GemmUniversalIN4cute5tupleIJiiiiEEENS1_10collective13CollectiveMmaINS1_37MainloopSm90TmaGmmaWarpSpecializedFP8ILi5ENS5_IJNS4_1CILi2EEESB_NSA_ILi1EEEEEENS1_35KernelTmaWarpSpecializedCooperativeEEENS5_IJNSA_ILi256EEESG_NSA_ILi32EEEEEENS_12float_e4m3_tENS5_IJlSC_lEEESJ_SK_NS4_8TiledMMAINS4_8MMA_AtomIJNS4_4SM904GMMA31MMA_64x256x32_F32E4M3E4M3_SS_TNILNSO_7ScaleInE1ELSQ_1EEEEEENS4_6LayoutINS5_IJSB_SC_SC_EEENS5_IJSC_NSA_ILi0EEESV_EEEEENS5_IJNS4_10UnderscoreESY_SY_EEEEENS4_23SM90_TMA_LOAD_MULTICASTENS4_14ComposedLayoutINS4_7SwizzleILi1ELi4ELi3EEENS4_18smem_ptr_flag_bitsILi8EEENST_INS5_IJNSA_ILi8EEESH_EEENS5_IJSH_SC_EEEEEEEvNS4_8identityES11_S1B_vS1C_EENS_8epilogue10collective6detail29Sm90TmaWarpSpecializedAdapterINS1F_15DefaultEpilogueISJ_SK_SK_NS1E_6thread17LinearCombinationISJ_Li1EffLNS1J_9ScaleType4KindE0ELNS_15FloatRoundStyleE2ESJ_EENS1_15EpilogueDefaultEEEEEvvEEEEvNT_6ParamsE --------------------------
	.section	.nv.constant0._ZN7cutlass13device_kernelINS_4gemm6kernel13GemmUniversalIN4cute5tupleIJiiiiEEENS1_10collective13CollectiveMmaINS1_37MainloopSm90TmaGmmaWarpSpecializedFP8ILi5ENS5_IJNS4_1CILi2EEESB_NSA_ILi1EEEEEENS1_35KernelTmaWarpSpecializedCooperativeEEENS5_IJNSA_ILi256EEESG_NSA_ILi32EEEEEENS_12float_e4m3_tENS5_IJlSC_lEEESJ_SK_NS4_8TiledMMAINS4_8MMA_AtomIJNS4_4SM904GMMA31MMA_64x256x32_F32E4M3E4M3_SS_TNILNSO_7ScaleInE1ELSQ_1EEEEEENS4_6LayoutINS5_IJSB_SC_SC_EEENS5_IJSC_NSA_ILi0EEESV_EEEEENS5_IJNS4_10UnderscoreESY_SY_EEEEENS4_23SM90_TMA_LOAD_MULTICASTENS4_14ComposedLayoutINS4_7SwizzleILi1ELi4ELi3EEENS4_18smem_ptr_flag_bitsILi8EEENST_INS5_IJNSA_ILi8EEESH_EEENS5_IJSH_SC_EEEEEEEvNS4_8identityES11_S1B_vS1C_EENS_8epilogue10collective6detail29Sm90TmaWarpSpecializedAdapterINS1F_15DefaultEpilogueISJ_SK_SK_NS1E_6thread17LinearCombinationISJ_Li1EffLNS1J_9ScaleType4KindE0ELNS_15FloatRoundStyleE2ESJ_EENS1_15EpilogueDefaultEEEEEvvEEEEvNT_6ParamsE,"a",@progbits
	.sectionflags	@""
	.align	4
.nv.constant0._ZN7cutlass13device_kernelINS_4gemm6kernel13GemmUniversalIN4cute5tupleIJiiiiEEENS1_10collective13CollectiveMmaINS1_37MainloopSm90TmaGmmaWarpSpecializedFP8ILi5ENS5_IJNS4_1CILi2EEESB_NSA_ILi1EEEEEENS1_35KernelTmaWarpSpecializedCooperativeEEENS5_IJNSA_ILi256EEESG_NSA_ILi32EEEEEENS_12float_e4m3_tENS5_IJlSC_lEEESJ_SK_NS4_8TiledMMAINS4_8MMA_AtomIJNS4_4SM904GMMA31MMA_64x256x32_F32E4M3E4M3_SS_TNILNSO_7ScaleInE1ELSQ_1EEEEEENS4_6LayoutINS5_IJSB_SC_SC_EEENS5_IJSC_NSA_ILi0EEESV_EEEEENS5_IJNS4_10UnderscoreESY_SY_EEEEENS4_23SM90_TMA_LOAD_MULTICASTENS4_14ComposedLayoutINS4_7SwizzleILi1ELi4ELi3EEENS4_18smem_ptr_flag_bitsILi8EEENST_INS5_IJNSA_ILi8EEESH_EEENS5_IJSH_SC_EEEEEEEvNS4_8identityES11_S1B_vS1C_EENS_8epilogue10collective6detail29Sm90TmaWarpSpecializedAdapterINS1F_15DefaultEpilogueISJ_SK_SK_NS1E_6thread17LinearCombinationISJ_Li1EffLNS1J_9ScaleType4KindE0ELNS_15FloatRoundStyleE2ESJ_EENS1_15EpilogueDefaultEEEEEvvEEEEvNT_6ParamsE:
	.zero		1664


//--------------------- SYMBOLS --------------------------

	.type		.nv.reservedSmem.offset0,@object
	.size		.nv.reservedSmem.offset0,0x4
